//
// Generated by NVIDIA NVVM Compiler
//
// Compiler Build ID: CL-36424714
// Cuda compilation tools, release 13.0, V13.0.88
// Based on NVVM 20.0.0
//

.version 9.0
.target sm_100
.address_size 64

	// .globl	_Z14compute_lossesPKfPKiPfii
// _ZZ14compute_lossesPKfPKiPfiiE12block_losses has been demoted

.visible .entry _Z14compute_lossesPKfPKiPfii(
	.param .u64 .ptr .align 1 _Z14compute_lossesPKfPKiPfii_param_0,
	.param .u64 .ptr .align 1 _Z14compute_lossesPKfPKiPfii_param_1,
	.param .u64 .ptr .align 1 _Z14compute_lossesPKfPKiPfii_param_2,
	.param .u32 _Z14compute_lossesPKfPKiPfii_param_3,
	.param .u32 _Z14compute_lossesPKfPKiPfii_param_4
)
{
	.reg .pred 	%p<16>;
	.reg .b32 	%r<68>;
	.reg .b32 	%f<222>;
	.reg .b64 	%rd<20>;
	// demoted variable
	.shared .align 4 .f32 _ZZ14compute_lossesPKfPKiPfiiE12block_losses;
	ld.param.u64 	%rd5, [_Z14compute_lossesPKfPKiPfii_param_0];
	ld.param.u64 	%rd3, [_Z14compute_lossesPKfPKiPfii_param_1];
	ld.param.u64 	%rd4, [_Z14compute_lossesPKfPKiPfii_param_2];
	ld.param.u32 	%r17, [_Z14compute_lossesPKfPKiPfii_param_3];
	ld.param.u32 	%r18, [_Z14compute_lossesPKfPKiPfii_param_4];
	cvta.to.global.u64 	%rd1, %rd5;
	mov.u32 	%r19, %ntid.x;
	mov.u32 	%r20, %ctaid.x;
	mov.u32 	%r1, %tid.x;
	mad.lo.s32 	%r2, %r19, %r20, %r1;
	setp.ne.s32 	%p1, %r1, 0;
	@%p1 bra 	$L__BB0_2;
	mov.b32 	%r21, 0;
	st.shared.u32 	[_ZZ14compute_lossesPKfPKiPfiiE12block_losses], %r21;
$L__BB0_2:
	bar.sync 	0;
	setp.ge.s32 	%p2, %r2, %r17;
	@%p2 bra 	$L__BB0_16;
	setp.lt.s32 	%p3, %r18, 1;
	mov.f32 	%f221, 0f00000000;
	@%p3 bra 	$L__BB0_15;
	mul.lo.s32 	%r3, %r18, %r2;
	and.b32  	%r4, %r18, 7;
	setp.lt.u32 	%p4, %r18, 8;
	mov.f32 	%f221, 0f00000000;
	mov.b32 	%r66, 0;
	@%p4 bra 	$L__BB0_7;
	and.b32  	%r66, %r18, 2147483640;
	neg.s32 	%r64, %r66;
	add.s64 	%rd2, %rd1, 16;
	mov.f32 	%f221, 0f00000000;
	mov.u32 	%r63, %r3;
$L__BB0_6:
	.pragma "nounroll";
	mul.wide.s32 	%rd6, %r63, 4;
	add.s64 	%rd7, %rd2, %rd6;
	ld.global.nc.f32 	%f17, [%rd7+-16];
	fma.rn.f32 	%f18, %f17, 0f3BBB989D, 0f3F000000;
	cvt.sat.f32.f32 	%f19, %f18;
	mov.f32 	%f20, 0f4B400001;
	mov.f32 	%f21, 0f437C0000;
	fma.rm.f32 	%f22, %f19, %f21, %f20;
	add.f32 	%f23, %f22, 0fCB40007F;
	neg.f32 	%f24, %f23;
	fma.rn.f32 	%f25, %f17, 0f3FB8AA3B, %f24;
	fma.rn.f32 	%f26, %f17, 0f32A57060, %f25;
	mov.b32 	%r23, %f22;
	shl.b32 	%r24, %r23, 23;
	mov.b32 	%f27, %r24;
	ex2.approx.ftz.f32 	%f28, %f26;
	fma.rn.f32 	%f29, %f28, %f27, %f221;
	ld.global.nc.f32 	%f30, [%rd7+-12];
	fma.rn.f32 	%f31, %f30, 0f3BBB989D, 0f3F000000;
	cvt.sat.f32.f32 	%f32, %f31;
	fma.rm.f32 	%f33, %f32, %f21, %f20;
	add.f32 	%f34, %f33, 0fCB40007F;
	neg.f32 	%f35, %f34;
	fma.rn.f32 	%f36, %f30, 0f3FB8AA3B, %f35;
	fma.rn.f32 	%f37, %f30, 0f32A57060, %f36;
	mov.b32 	%r25, %f33;
	shl.b32 	%r26, %r25, 23;
	mov.b32 	%f38, %r26;
	ex2.approx.ftz.f32 	%f39, %f37;
	fma.rn.f32 	%f40, %f39, %f38, %f29;
	ld.global.nc.f32 	%f41, [%rd7+-8];
	fma.rn.f32 	%f42, %f41, 0f3BBB989D, 0f3F000000;
	cvt.sat.f32.f32 	%f43, %f42;
	fma.rm.f32 	%f44, %f43, %f21, %f20;
	add.f32 	%f45, %f44, 0fCB40007F;
	neg.f32 	%f46, %f45;
	fma.rn.f32 	%f47, %f41, 0f3FB8AA3B, %f46;
	fma.rn.f32 	%f48, %f41, 0f32A57060, %f47;
	mov.b32 	%r27, %f44;
	shl.b32 	%r28, %r27, 23;
	mov.b32 	%f49, %r28;
	ex2.approx.ftz.f32 	%f50, %f48;
	fma.rn.f32 	%f51, %f50, %f49, %f40;
	ld.global.nc.f32 	%f52, [%rd7+-4];
	fma.rn.f32 	%f53, %f52, 0f3BBB989D, 0f3F000000;
	cvt.sat.f32.f32 	%f54, %f53;
	fma.rm.f32 	%f55, %f54, %f21, %f20;
	add.f32 	%f56, %f55, 0fCB40007F;
	neg.f32 	%f57, %f56;
	fma.rn.f32 	%f58, %f52, 0f3FB8AA3B, %f57;
	fma.rn.f32 	%f59, %f52, 0f32A57060, %f58;
	mov.b32 	%r29, %f55;
	shl.b32 	%r30, %r29, 23;
	mov.b32 	%f60, %r30;
	ex2.approx.ftz.f32 	%f61, %f59;
	fma.rn.f32 	%f62, %f61, %f60, %f51;
	ld.global.nc.f32 	%f63, [%rd7];
	fma.rn.f32 	%f64, %f63, 0f3BBB989D, 0f3F000000;
	cvt.sat.f32.f32 	%f65, %f64;
	fma.rm.f32 	%f66, %f65, %f21, %f20;
	add.f32 	%f67, %f66, 0fCB40007F;
	neg.f32 	%f68, %f67;
	fma.rn.f32 	%f69, %f63, 0f3FB8AA3B, %f68;
	fma.rn.f32 	%f70, %f63, 0f32A57060, %f69;
	mov.b32 	%r31, %f66;
	shl.b32 	%r32, %r31, 23;
	mov.b32 	%f71, %r32;
	ex2.approx.ftz.f32 	%f72, %f70;
	fma.rn.f32 	%f73, %f72, %f71, %f62;
	ld.global.nc.f32 	%f74, [%rd7+4];
	fma.rn.f32 	%f75, %f74, 0f3BBB989D, 0f3F000000;
	cvt.sat.f32.f32 	%f76, %f75;
	fma.rm.f32 	%f77, %f76, %f21, %f20;
	add.f32 	%f78, %f77, 0fCB40007F;
	neg.f32 	%f79, %f78;
	fma.rn.f32 	%f80, %f74, 0f3FB8AA3B, %f79;
	fma.rn.f32 	%f81, %f74, 0f32A57060, %f80;
	mov.b32 	%r33, %f77;
	shl.b32 	%r34, %r33, 23;
	mov.b32 	%f82, %r34;
	ex2.approx.ftz.f32 	%f83, %f81;
	fma.rn.f32 	%f84, %f83, %f82, %f73;
	ld.global.nc.f32 	%f85, [%rd7+8];
	fma.rn.f32 	%f86, %f85, 0f3BBB989D, 0f3F000000;
	cvt.sat.f32.f32 	%f87, %f86;
	fma.rm.f32 	%f88, %f87, %f21, %f20;
	add.f32 	%f89, %f88, 0fCB40007F;
	neg.f32 	%f90, %f89;
	fma.rn.f32 	%f91, %f85, 0f3FB8AA3B, %f90;
	fma.rn.f32 	%f92, %f85, 0f32A57060, %f91;
	mov.b32 	%r35, %f88;
	shl.b32 	%r36, %r35, 23;
	mov.b32 	%f93, %r36;
	ex2.approx.ftz.f32 	%f94, %f92;
	fma.rn.f32 	%f95, %f94, %f93, %f84;
	ld.global.nc.f32 	%f96, [%rd7+12];
	fma.rn.f32 	%f97, %f96, 0f3BBB989D, 0f3F000000;
	cvt.sat.f32.f32 	%f98, %f97;
	fma.rm.f32 	%f99, %f98, %f21, %f20;
	add.f32 	%f100, %f99, 0fCB40007F;
	neg.f32 	%f101, %f100;
	fma.rn.f32 	%f102, %f96, 0f3FB8AA3B, %f101;
	fma.rn.f32 	%f103, %f96, 0f32A57060, %f102;
	mov.b32 	%r37, %f99;
	shl.b32 	%r38, %r37, 23;
	mov.b32 	%f104, %r38;
	ex2.approx.ftz.f32 	%f105, %f103;
	fma.rn.f32 	%f221, %f105, %f104, %f95;
	add.s32 	%r64, %r64, 8;
	add.s32 	%r63, %r63, 8;
	setp.ne.s32 	%p5, %r64, 0;
	@%p5 bra 	$L__BB0_6;
$L__BB0_7:
	setp.eq.s32 	%p6, %r4, 0;
	@%p6 bra 	$L__BB0_15;
	and.b32  	%r12, %r18, 3;
	setp.lt.u32 	%p7, %r4, 4;
	@%p7 bra 	$L__BB0_10;
	add.s32 	%r39, %r66, %r3;
	mul.wide.s32 	%rd8, %r39, 4;
	add.s64 	%rd9, %rd1, %rd8;
	ld.global.nc.f32 	%f107, [%rd9];
	fma.rn.f32 	%f108, %f107, 0f3BBB989D, 0f3F000000;
	cvt.sat.f32.f32 	%f109, %f108;
	mov.f32 	%f110, 0f4B400001;
	mov.f32 	%f111, 0f437C0000;
	fma.rm.f32 	%f112, %f109, %f111, %f110;
	add.f32 	%f113, %f112, 0fCB40007F;
	neg.f32 	%f114, %f113;
	fma.rn.f32 	%f115, %f107, 0f3FB8AA3B, %f114;
	fma.rn.f32 	%f116, %f107, 0f32A57060, %f115;
	mov.b32 	%r40, %f112;
	shl.b32 	%r41, %r40, 23;
	mov.b32 	%f117, %r41;
	ex2.approx.ftz.f32 	%f118, %f116;
	fma.rn.f32 	%f119, %f118, %f117, %f221;
	ld.global.nc.f32 	%f120, [%rd9+4];
	fma.rn.f32 	%f121, %f120, 0f3BBB989D, 0f3F000000;
	cvt.sat.f32.f32 	%f122, %f121;
	fma.rm.f32 	%f123, %f122, %f111, %f110;
	add.f32 	%f124, %f123, 0fCB40007F;
	neg.f32 	%f125, %f124;
	fma.rn.f32 	%f126, %f120, 0f3FB8AA3B, %f125;
	fma.rn.f32 	%f127, %f120, 0f32A57060, %f126;
	mov.b32 	%r42, %f123;
	shl.b32 	%r43, %r42, 23;
	mov.b32 	%f128, %r43;
	ex2.approx.ftz.f32 	%f129, %f127;
	fma.rn.f32 	%f130, %f129, %f128, %f119;
	ld.global.nc.f32 	%f131, [%rd9+8];
	fma.rn.f32 	%f132, %f131, 0f3BBB989D, 0f3F000000;
	cvt.sat.f32.f32 	%f133, %f132;
	fma.rm.f32 	%f134, %f133, %f111, %f110;
	add.f32 	%f135, %f134, 0fCB40007F;
	neg.f32 	%f136, %f135;
	fma.rn.f32 	%f137, %f131, 0f3FB8AA3B, %f136;
	fma.rn.f32 	%f138, %f131, 0f32A57060, %f137;
	mov.b32 	%r44, %f134;
	shl.b32 	%r45, %r44, 23;
	mov.b32 	%f139, %r45;
	ex2.approx.ftz.f32 	%f140, %f138;
	fma.rn.f32 	%f141, %f140, %f139, %f130;
	ld.global.nc.f32 	%f142, [%rd9+12];
	fma.rn.f32 	%f143, %f142, 0f3BBB989D, 0f3F000000;
	cvt.sat.f32.f32 	%f144, %f143;
	fma.rm.f32 	%f145, %f144, %f111, %f110;
	add.f32 	%f146, %f145, 0fCB40007F;
	neg.f32 	%f147, %f146;
	fma.rn.f32 	%f148, %f142, 0f3FB8AA3B, %f147;
	fma.rn.f32 	%f149, %f142, 0f32A57060, %f148;
	mov.b32 	%r46, %f145;
	shl.b32 	%r47, %r46, 23;
	mov.b32 	%f150, %r47;
	ex2.approx.ftz.f32 	%f151, %f149;
	fma.rn.f32 	%f221, %f151, %f150, %f141;
	add.s32 	%r66, %r66, 4;
$L__BB0_10:
	setp.eq.s32 	%p8, %r12, 0;
	@%p8 bra 	$L__BB0_15;
	setp.eq.s32 	%p9, %r12, 1;
	@%p9 bra 	$L__BB0_13;
	add.s32 	%r48, %r66, %r3;
	mul.wide.s32 	%rd10, %r48, 4;
	add.s64 	%rd11, %rd1, %rd10;
	ld.global.nc.f32 	%f153, [%rd11];
	fma.rn.f32 	%f154, %f153, 0f3BBB989D, 0f3F000000;
	cvt.sat.f32.f32 	%f155, %f154;
	mov.f32 	%f156, 0f4B400001;
	mov.f32 	%f157, 0f437C0000;
	fma.rm.f32 	%f158, %f155, %f157, %f156;
	add.f32 	%f159, %f158, 0fCB40007F;
	neg.f32 	%f160, %f159;
	fma.rn.f32 	%f161, %f153, 0f3FB8AA3B, %f160;
	fma.rn.f32 	%f162, %f153, 0f32A57060, %f161;
	mov.b32 	%r49, %f158;
	shl.b32 	%r50, %r49, 23;
	mov.b32 	%f163, %r50;
	ex2.approx.ftz.f32 	%f164, %f162;
	fma.rn.f32 	%f165, %f164, %f163, %f221;
	ld.global.nc.f32 	%f166, [%rd11+4];
	fma.rn.f32 	%f167, %f166, 0f3BBB989D, 0f3F000000;
	cvt.sat.f32.f32 	%f168, %f167;
	fma.rm.f32 	%f169, %f168, %f157, %f156;
	add.f32 	%f170, %f169, 0fCB40007F;
	neg.f32 	%f171, %f170;
	fma.rn.f32 	%f172, %f166, 0f3FB8AA3B, %f171;
	fma.rn.f32 	%f173, %f166, 0f32A57060, %f172;
	mov.b32 	%r51, %f169;
	shl.b32 	%r52, %r51, 23;
	mov.b32 	%f174, %r52;
	ex2.approx.ftz.f32 	%f175, %f173;
	fma.rn.f32 	%f221, %f175, %f174, %f165;
	add.s32 	%r66, %r66, 2;
$L__BB0_13:
	and.b32  	%r53, %r18, 1;
	setp.eq.b32 	%p10, %r53, 1;
	not.pred 	%p11, %p10;
	@%p11 bra 	$L__BB0_15;
	add.s32 	%r54, %r66, %r3;
	mul.wide.s32 	%rd12, %r54, 4;
	add.s64 	%rd13, %rd1, %rd12;
	ld.global.nc.f32 	%f176, [%rd13];
	fma.rn.f32 	%f177, %f176, 0f3BBB989D, 0f3F000000;
	cvt.sat.f32.f32 	%f178, %f177;
	mov.f32 	%f179, 0f4B400001;
	mov.f32 	%f180, 0f437C0000;
	fma.rm.f32 	%f181, %f178, %f180, %f179;
	add.f32 	%f182, %f181, 0fCB40007F;
	neg.f32 	%f183, %f182;
	fma.rn.f32 	%f184, %f176, 0f3FB8AA3B, %f183;
	fma.rn.f32 	%f185, %f176, 0f32A57060, %f184;
	mov.b32 	%r55, %f181;
	shl.b32 	%r56, %r55, 23;
	mov.b32 	%f186, %r56;
	ex2.approx.ftz.f32 	%f187, %f185;
	fma.rn.f32 	%f221, %f187, %f186, %f221;
$L__BB0_15:
	setp.lt.f32 	%p12, %f221, 0f00800000;
	mul.f32 	%f188, %f221, 0f4B000000;
	selp.f32 	%f189, %f188, %f221, %p12;
	selp.f32 	%f190, 0fC1B80000, 0f00000000, %p12;
	mov.b32 	%r57, %f189;
	add.s32 	%r58, %r57, -1059760811;
	and.b32  	%r59, %r58, -8388608;
	sub.s32 	%r60, %r57, %r59;
	mov.b32 	%f191, %r60;
	cvt.rn.f32.s32 	%f192, %r59;
	fma.rn.f32 	%f193, %f192, 0f34000000, %f190;
	add.f32 	%f194, %f191, 0fBF800000;
	fma.rn.f32 	%f195, %f194, 0fBE055027, 0f3E1039F6;
	fma.rn.f32 	%f196, %f195, %f194, 0fBDF8CDCC;
	fma.rn.f32 	%f197, %f196, %f194, 0f3E0F2955;
	fma.rn.f32 	%f198, %f197, %f194, 0fBE2AD8B9;
	fma.rn.f32 	%f199, %f198, %f194, 0f3E4CED0B;
	fma.rn.f32 	%f200, %f199, %f194, 0fBE7FFF22;
	fma.rn.f32 	%f201, %f200, %f194, 0f3EAAAA78;
	fma.rn.f32 	%f202, %f201, %f194, 0fBF000000;
	mul.f32 	%f203, %f194, %f202;
	fma.rn.f32 	%f204, %f203, %f194, %f194;
	fma.rn.f32 	%f205, %f193, 0f3F317218, %f204;
	setp.gt.u32 	%p13, %r57, 2139095039;
	fma.rn.f32 	%f206, %f189, 0f7F800000, 0f7F800000;
	selp.f32 	%f207, %f206, %f205, %p13;
	setp.eq.f32 	%p14, %f189, 0f00000000;
	selp.f32 	%f208, 0fFF800000, %f207, %p14;
	cvta.to.global.u64 	%rd14, %rd3;
	mul.wide.s32 	%rd15, %r2, 4;
	add.s64 	%rd16, %rd14, %rd15;
	ld.global.nc.u32 	%r61, [%rd16];
	mad.lo.s32 	%r62, %r18, %r2, %r61;
	mul.wide.s32 	%rd17, %r62, 4;
	add.s64 	%rd18, %rd1, %rd17;
	ld.global.nc.f32 	%f209, [%rd18];
	sub.f32 	%f210, %f208, %f209;
	atom.shared.add.f32 	%f211, [_ZZ14compute_lossesPKfPKiPfiiE12block_losses], %f210;
$L__BB0_16:
	setp.ne.s32 	%p15, %r1, 0;
	bar.sync 	0;
	@%p15 bra 	$L__BB0_18;
	ld.shared.f32 	%f212, [_ZZ14compute_lossesPKfPKiPfiiE12block_losses];
	cvta.to.global.u64 	%rd19, %rd4;
	atom.global.add.f32 	%f213, [%rd19], %f212;
$L__BB0_18:
	ret;

}
	// .globl	_Z12take_averagePfi
.visible .entry _Z12take_averagePfi(
	.param .u64 .ptr .align 1 _Z12take_averagePfi_param_0,
	.param .u32 _Z12take_averagePfi_param_1
)
{
	.reg .b32 	%r<2>;
	.reg .b32 	%f<4>;
	.reg .b64 	%rd<3>;

	ld.param.u64 	%rd1, [_Z12take_averagePfi_param_0];
	ld.param.u32 	%r1, [_Z12take_averagePfi_param_1];
	cvta.to.global.u64 	%rd2, %rd1;
	ld.global.f32 	%f1, [%rd2];
	cvt.rn.f32.s32 	%f2, %r1;
	div.rn.f32 	%f3, %f1, %f2;
	st.global.f32 	[%rd2], %f3;
	ret;

}


// ===== COMPILED SASS (sm_100) =====

	.target	sm_100

	.elftype	@"ET_EXEC"


//--------------------- .note.nv.tkinfo           --------------------------
	.section	.note.nv.tkinfo,"",@"SHT_NOTE"
	.sectionflags	@"SHF_NOTE_NV_TKINFO"
	.tkinfo
        /*0018*/ 	.word	0x00000002
        /*0030*/ 	.string	""
        /*0030*/ 	.string	"ptxas"
        /*0030*/ 	.string	"Cuda compilation tools, release 13.0, V13.0.88"
        /*0030*/ 	.string	"Build cuda_13.0.r13.0/compiler.36424714_0"
        /*0030*/ 	.string	"-arch sm_100 -m 64 "



//--------------------- .note.nv.cuinfo           --------------------------
	.section	.note.nv.cuinfo,"",@"SHT_NOTE"
	.sectionflags	@"SHF_NOTE_NV_CUINFO"
        /*0018*/ 	.short	0x0002
        /*001a*/ 	.short	0x0064
        /*001c*/ 	.short	0x0082
	.zero		2


//--------------------- .nv.info                  --------------------------
	.section	.nv.info,"",@"SHT_CUDA_INFO"
	.align	4


	//----- nvinfo : EIATTR_REGCOUNT
	.align		4
        /*0000*/ 	.byte	0x04, 0x2f
        /*0002*/ 	.short	(.L_1 - .L_0)
	.align		4
.L_0:
        /*0004*/ 	.word	index@(_Z14compute_lossesPKfPKiPfii)
        /*0008*/ 	.word	0x0000001d


	//----- nvinfo : EIATTR_FRAME_SIZE
	.align		4
.L_1:
        /*000c*/ 	.byte	0x04, 0x11
        /*000e*/ 	.short	(.L_3 - .L_2)
	.align		4
.L_2:
        /*0010*/ 	.word	index@(_Z14compute_lossesPKfPKiPfii)
        /*0014*/ 	.word	0x00000000


	//----- nvinfo : EIATTR_REGCOUNT
	.align		4
.L_3:
        /*0018*/ 	.byte	0x04, 0x2f
        /*001a*/ 	.short	(.L_5 - .L_4)
	.align		4
.L_4:
        /*001c*/ 	.word	index@(_Z12take_averagePfi)
        /*0020*/ 	.word	0x0000000e


	//----- nvinfo : EIATTR_FRAME_SIZE
	.align		4
.L_5:
        /*0024*/ 	.byte	0x04, 0x11
        /*0026*/ 	.short	(.L_7 - .L_6)
	.align		4
.L_6:
        /*0028*/ 	.word	index@($__internal_0_$__cuda_sm3x_div_rn_noftz_f32_slowpath)
        /*002c*/ 	.word	0x00000000


	//----- nvinfo : EIATTR_FRAME_SIZE
	.align		4
.L_7:
        /*0030*/ 	.byte	0x04, 0x11
        /*0032*/ 	.short	(.L_9 - .L_8)
	.align		4
.L_8:
        /*0034*/ 	.word	index@(_Z12take_averagePfi)
        /*0038*/ 	.word	0x00000000


	//----- nvinfo : EIATTR_MIN_STACK_SIZE
	.align		4
.L_9:
        /*003c*/ 	.byte	0x04, 0x12
        /*003e*/ 	.short	(.L_11 - .L_10)
	.align		4
.L_10:
        /*0040*/ 	.word	index@(_Z12take_averagePfi)
        /*0044*/ 	.word	0x00000000


	//----- nvinfo : EIATTR_MIN_STACK_SIZE
	.align		4
.L_11:
        /*0048*/ 	.byte	0x04, 0x12
        /*004a*/ 	.short	(.L_13 - .L_12)
	.align		4
.L_12:
        /*004c*/ 	.word	index@(_Z14compute_lossesPKfPKiPfii)
        /*0050*/ 	.word	0x00000000
.L_13:


//--------------------- .nv.compat                --------------------------
	.section	.nv.compat,"",@"SHT_CUDA_COMPAT_INFO"
	.align	4
        /*0000*/ 	.byte	0x02, 0x09, 0x00, 0x00, 0x02, 0x02, 0x01, 0x00, 0x02, 0x05, 0x05, 0x00, 0x03, 0x07, 0x01, 0x01
        /*0010*/ 	.byte	0x02, 0x03, 0x00, 0x00, 0x02, 0x06, 0x01, 0x00, 0x04, 0x0b, 0x08, 0x00, 0x01, 0x00, 0x00, 0x00
        /*0020*/ 	.byte	0x00, 0x00, 0x00, 0x00


//--------------------- .nv.info._Z12take_averagePfi --------------------------
	.section	.nv.info._Z12take_averagePfi,"",@"SHT_CUDA_INFO"
	.sectionflags	@""
	.align	4


	//----- nvinfo : EIATTR_CUDA_API_VERSION
	.align		4
        /*0000*/ 	.byte	0x04, 0x37
        /*0002*/ 	.short	(.L_15 - .L_14)
.L_14:
        /*0004*/ 	.word	0x00000082


	//----- nvinfo : EIATTR_KPARAM_INFO
	.align		4
.L_15:
        /*0008*/ 	.byte	0x04, 0x17
        /*000a*/ 	.short	(.L_17 - .L_16)
.L_16:
        /*000c*/ 	.word	0x00000000
        /*0010*/ 	.short	0x0001
        /*0012*/ 	.short	0x0008
        /*0014*/ 	.byte	0x00, 0xf0, 0x11, 0x00


	//----- nvinfo : EIATTR_KPARAM_INFO
	.align		4
.L_17:
        /*0018*/ 	.byte	0x04, 0x17
        /*001a*/ 	.short	(.L_19 - .L_18)
.L_18:
        /*001c*/ 	.word	0x00000000
        /*0020*/ 	.short	0x0000
        /*0022*/ 	.short	0x0000
        /*0024*/ 	.byte	0x00, 0xf5, 0x21, 0x00


	//----- nvinfo : EIATTR_SPARSE_MMA_MASK
	.align		4
.L_19:
        /*0028*/ 	.byte	0x03, 0x50
        /*002a*/ 	.short	0x0000


	//----- nvinfo : EIATTR_MAXREG_COUNT
	.align		4
        /*002c*/ 	.byte	0x03, 0x1b
        /*002e*/ 	.short	0x00ff


	//----- nvinfo : EIATTR_MERCURY_ISA_VERSION
	.align		4
        /*0030*/ 	.byte	0x03, 0x5f
        /*0032*/ 	.short	0x0101


	//----- nvinfo : EIATTR_VRC_CTA_INIT_COUNT
	.align		4
        /*0034*/ 	.byte	0x02, 0x4a
	.zero		1
	.zero		1


	//----- nvinfo : EIATTR_EXIT_INSTR_OFFSETS
	.align		4
        /*0038*/ 	.byte	0x04, 0x1c
        /*003a*/ 	.short	(.L_21 - .L_20)


	//   ....[0]....
.L_20:
        /*003c*/ 	.word	0x00000120


	//----- nvinfo : EIATTR_CRS_STACK_SIZE
	.align		4
.L_21:
        /*0040*/ 	.byte	0x04, 0x1e
        /*0042*/ 	.short	(.L_23 - .L_22)
.L_22:
        /*0044*/ 	.word	0x00000000


	//----- nvinfo : EIATTR_CBANK_PARAM_SIZE
	.align		4
.L_23:
        /*0048*/ 	.byte	0x03, 0x19
        /*004a*/ 	.short	0x000c


	//----- nvinfo : EIATTR_PARAM_CBANK
	.align		4
        /*004c*/ 	.byte	0x04, 0x0a
        /*004e*/ 	.short	(.L_25 - .L_24)
	.align		4
.L_24:
        /*0050*/ 	.word	index@(.nv.constant0._Z12take_averagePfi)
        /*0054*/ 	.short	0x0380
        /*0056*/ 	.short	0x000c


	//----- nvinfo : EIATTR_SW_WAR
	.align		4
.L_25:
        /*0058*/ 	.byte	0x04, 0x36
        /*005a*/ 	.short	(.L_27 - .L_26)
.L_26:
        /*005c*/ 	.word	0x00000008
.L_27:


//--------------------- .nv.info._Z14compute_lossesPKfPKiPfii --------------------------
	.section	.nv.info._Z14compute_lossesPKfPKiPfii,"",@"SHT_CUDA_INFO"
	.sectionflags	@""
	.align	4


	//----- nvinfo : EIATTR_CUDA_API_VERSION
	.align		4
        /*0000*/ 	.byte	0x04, 0x37
        /*0002*/ 	.short	(.L_29 - .L_28)
.L_28:
        /*0004*/ 	.word	0x00000082


	//----- nvinfo : EIATTR_KPARAM_INFO
	.align		4
.L_29:
        /*0008*/ 	.byte	0x04, 0x17
        /*000a*/ 	.short	(.L_31 - .L_30)
.L_30:
        /*000c*/ 	.word	0x00000000
        /*0010*/ 	.short	0x0004
        /*0012*/ 	.short	0x001c
        /*0014*/ 	.byte	0x00, 0xf0, 0x11, 0x00


	//----- nvinfo : EIATTR_KPARAM_INFO
	.align		4
.L_31:
        /*0018*/ 	.byte	0x04, 0x17
        /*001a*/ 	.short	(.L_33 - .L_32)
.L_32:
        /*001c*/ 	.word	0x00000000
        /*0020*/ 	.short	0x0003
        /*0022*/ 	.short	0x0018
        /*0024*/ 	.byte	0x00, 0xf0, 0x11, 0x00


	//----- nvinfo : EIATTR_KPARAM_INFO
	.align		4
.L_33:
        /*0028*/ 	.byte	0x04, 0x17
        /*002a*/ 	.short	(.L_35 - .L_34)
.L_34:
        /*002c*/ 	.word	0x00000000
        /*0030*/ 	.short	0x0002
        /*0032*/ 	.short	0x0010
        /*0034*/ 	.byte	0x00, 0xf5, 0x21, 0x00


	//----- nvinfo : EIATTR_KPARAM_INFO
	.align		4
.L_35:
        /*0038*/ 	.byte	0x04, 0x17
        /*003a*/ 	.short	(.L_37 - .L_36)
.L_36:
        /*003c*/ 	.word	0x00000000
        /*0040*/ 	.short	0x0001
        /*0042*/ 	.short	0x0008
        /*0044*/ 	.byte	0x00, 0xf5, 0x21, 0x00


	//----- nvinfo : EIATTR_KPARAM_INFO
	.align		4
.L_37:
        /*0048*/ 	.byte	0x04, 0x17
        /*004a*/ 	.short	(.L_39 - .L_38)
.L_38:
        /*004c*/ 	.word	0x00000000
        /*0050*/ 	.short	0x0000
        /*0052*/ 	.short	0x0000
        /*0054*/ 	.byte	0x00, 0xf5, 0x21, 0x00


	//----- nvinfo : EIATTR_SPARSE_MMA_MASK
	.align		4
.L_39:
        /*0058*/ 	.byte	0x03, 0x50
        /*005a*/ 	.short	0x0000


	//----- nvinfo : EIATTR_MAXREG_COUNT
	.align		4
        /*005c*/ 	.byte	0x03, 0x1b
        /*005e*/ 	.short	0x00ff


	//----- nvinfo : EIATTR_NUM_BARRIERS
	.align		4
        /*0060*/ 	.byte	0x02, 0x4c
        /*0062*/ 	.byte	0x01
	.zero		1


	//----- nvinfo : EIATTR_MERCURY_ISA_VERSION
	.align		4
        /*0064*/ 	.byte	0x03, 0x5f
        /*0066*/ 	.short	0x0101


	//----- nvinfo : EIATTR_VRC_CTA_INIT_COUNT
	.align		4
        /*0068*/ 	.byte	0x02, 0x4a
	.zero		1
	.zero		1


	//----- nvinfo : EIATTR_EXIT_INSTR_OFFSETS
	.align		4
        /*006c*/ 	.byte	0x04, 0x1c
        /*006e*/ 	.short	(.L_41 - .L_40)


	//   ....[0]....
.L_40:
        /*0070*/ 	.word	0x00000fa0


	//   ....[1]....
        /*0074*/ 	.word	0x00001010


	//----- nvinfo : EIATTR_CRS_STACK_SIZE
	.align		4
.L_41:
        /*0078*/ 	.byte	0x04, 0x1e
        /*007a*/ 	.short	(.L_43 - .L_42)
.L_42:
        /*007c*/ 	.word	0x00000000


	//----- nvinfo : EIATTR_CBANK_PARAM_SIZE
	.align		4
.L_43:
        /*0080*/ 	.byte	0x03, 0x19
        /*0082*/ 	.short	0x0020


	//----- nvinfo : EIATTR_PARAM_CBANK
	.align		4
        /*0084*/ 	.byte	0x04, 0x0a
        /*0086*/ 	.short	(.L_45 - .L_44)
	.align		4
.L_44:
        /*0088*/ 	.word	index@(.nv.constant0._Z14compute_lossesPKfPKiPfii)
        /*008c*/ 	.short	0x0380
        /*008e*/ 	.short	0x0020


	//----- nvinfo : EIATTR_SW_WAR
	.align		4
.L_45:
        /*0090*/ 	.byte	0x04, 0x36
        /*0092*/ 	.short	(.L_47 - .L_46)
.L_46:
        /*0094*/ 	.word	0x00000008
.L_47:


//--------------------- .nv.callgraph             --------------------------
	.section	.nv.callgraph,"",@"SHT_CUDA_CALLGRAPH"
	.align	4
	.sectionentsize	8
	.align		4
        /*0000*/ 	.word	0x00000000
	.align		4
        /*0004*/ 	.word	0xffffffff
	.align		4
        /*0008*/ 	.word	0x00000000
	.align		4
        /*000c*/ 	.word	0xfffffffe
	.align		4
        /*0010*/ 	.word	0x00000000
	.align		4
        /*0014*/ 	.word	0xfffffffd
	.align		4
        /*0018*/ 	.word	0x00000000
	.align		4
        /*001c*/ 	.word	0xfffffffc


//--------------------- .text._Z12take_averagePfi --------------------------
	.section	.text._Z12take_averagePfi,"ax",@progbits
	.align	128
        .global         _Z12take_averagePfi
        .type           _Z12take_averagePfi,@function
        .size           _Z12take_averagePfi,(.L_x_19 - _Z12take_averagePfi)
        .other          _Z12take_averagePfi,@"STO_CUDA_ENTRY STV_DEFAULT"
_Z12take_averagePfi:
.text._Z12take_averagePfi:
[----:B------:R-:W-:Y:S08]  /*0000*/  LDC R1, c[0x0][0x37c] ;  /* 0x0000df00ff017b82 */ /* 0x000ff00000000800 */
[----:B------:R-:W0:Y:S01]  /*0010*/  LDC.64 R2, c[0x0][0x380] ;  /* 0x0000e000ff027b82 */ /* 0x000e220000000a00 */
[----:B------:R-:W0:Y:S01]  /*0020*/  LDCU.64 UR4, c[0x0][0x358] ;  /* 0x00006b00ff0477ac */ /* 0x000e220008000a00 */
[----:B------:R-:W1:Y:S01]  /*0030*/  LDCU UR6, c[0x0][0x388] ;  /* 0x00007100ff0677ac */ /* 0x000e620008000800 */
[----:B0-----:R1:W2:Y:S02]  /*0040*/  LDG.E R0, desc[UR4][R2.64] ;  /* 0x0000000402007981 */ /* 0x0012a4000c1e1900 */
[----:B-1----:R-:W-:-:S04]  /*0050*/  I2FP.F32.S32 R3, UR6 ;  /* 0x0000000600037c45 */ /* 0x002fc80008201400 */
[----:B------:R-:W0:Y:S02]  /*0060*/  MUFU.RCP R4, R3 ;  /* 0x0000000300047308 */ /* 0x000e240000001000 */
[----:B0-----:R-:W-:-:S04]  /*0070*/  FFMA R5, -R3, R4, 1 ;  /* 0x3f80000003057423 */ /* 0x001fc80000000104 */
[----:B------:R-:W-:Y:S02]  /*0080*/  FFMA R5, R4, R5, R4 ;  /* 0x0000000504057223 */ /* 0x000fe40000000004 */
[----:B--2---:R-:W0:Y:S02]  /*0090*/  FCHK P0, R0, R3 ;  /* 0x0000000300007302 */ /* 0x004e240000000000 */
[----:B------:R-:W-:-:S04]  /*00a0*/  FFMA R4, R0, R5, RZ ;  /* 0x0000000500047223 */ /* 0x000fc800000000ff */
[----:B------:R-:W-:-:S04]  /*00b0*/  FFMA R6, -R3, R4, R0 ;  /* 0x0000000403067223 */ /* 0x000fc80000000100 */
[----:B------:R-:W-:Y:S01]  /*00c0*/  FFMA R5, R5, R6, R4 ;  /* 0x0000000605057223 */ /* 0x000fe20000000004 */
[----:B0-----:R-:W-:Y:S06]  /*00d0*/  @!P0 BRA `(.L_x_0) ;  /* 0x0000000000088947 */ /* 0x001fec0003800000 */
[----:B------:R-:W-:-:S07]  /*00e0*/  MOV R2, 0x100 ;  /* 0x0000010000027802 */ /* 0x000fce0000000f00 */
[----:B------:R-:W-:Y:S05]  /*00f0*/  CALL.REL.NOINC `($__internal_0_$__cuda_sm3x_div_rn_noftz_f32_slowpath) ;  /* 0x00000000000c7944 */ /* 0x000fea0003c00000 */
.L_x_0:
[----:B------:R-:W0:Y:S02]  /*0100*/  LDC.64 R2, c[0x0][0x380] ;  /* 0x0000e000ff027b82 */ /* 0x000e240000000a00 */
[----:B0-----:R-:W-:Y:S01]  /*0110*/  STG.E desc[UR4][R2.64], R5 ;  /* 0x0000000502007986 */ /* 0x001fe2000c101904 */
[----:B------:R-:W-:Y:S05]  /*0120*/  EXIT ;  /* 0x000000000000794d */ /* 0x000fea0003800000 */
        .weak           $__internal_0_$__cuda_sm3x_div_rn_noftz_f32_slowpath
        .type           $__internal_0_$__cuda_sm3x_div_rn_noftz_f32_slowpath,@function
        .size           $__internal_0_$__cuda_sm3x_div_rn_noftz_f32_slowpath,(.L_x_19 - $__internal_0_$__cuda_sm3x_div_rn_noftz_f32_slowpath)
$__internal_0_$__cuda_sm3x_div_rn_noftz_f32_slowpath:
[--C-:B------:R-:W-:Y:S01]  /*0130*/  SHF.R.U32.HI R5, RZ, 0x17, R3.reuse ;  /* 0x00000017ff057819 */ /* 0x100fe20000011603 */
[--C-:B------:R-:W-:Y:S01]  /*0140*/  IMAD.MOV.U32 R6, RZ, RZ, R0.reuse ;  /* 0x000000ffff067224 */ /* 0x100fe200078e0000 */
[----:B------:R-:W-:Y:S01]  /*0150*/  SHF.R.U32.HI R4, RZ, 0x17, R0 ;  /* 0x00000017ff047819 */ /* 0x000fe20000011600 */
[----:B------:R-:W-:Y:S01]  /*0160*/  IMAD.MOV.U32 R7, RZ, RZ, R3 ;  /* 0x000000ffff077224 */ /* 0x000fe200078e0003 */
[----:B------:R-:W-:Y:S02]  /*0170*/  LOP3.LUT R5, R5, 0xff, RZ, 0xc0, !PT ;  /* 0x000000ff05057812 */ /* 0x000fe400078ec0ff */
[----:B------:R-:W-:-:S03]  /*0180*/  LOP3.LUT R4, R4, 0xff, RZ, 0xc0, !PT ;  /* 0x000000ff04047812 */ /* 0x000fc600078ec0ff */
[----:B------:R-:W-:Y:S02]  /*0190*/  VIADD R10, R5, 0xffffffff ;  /* 0xffffffff050a7836 */ /* 0x000fe40000000000 */
[----:B------:R-:W-:-:S03]  /*01a0*/  VIADD R9, R4, 0xffffffff ;  /* 0xffffffff04097836 */ /* 0x000fc60000000000 */
[----:B------:R-:W-:-:S04]  /*01b0*/  ISETP.GT.U32.AND P0, PT, R10, 0xfd, PT ;  /* 0x000000fd0a00780c */ /* 0x000fc80003f04070 */
[----:B------:R-:W-:-:S13]  /*01c0*/  ISETP.GT.U32.OR P0, PT, R9, 0xfd, P0 ;  /* 0x000000fd0900780c */ /* 0x000fda0000704470 */
[----:B------:R-:W-:Y:S01]  /*01d0*/  @!P0 IMAD.MOV.U32 R8, RZ, RZ, RZ ;  /* 0x000000ffff088224 */ /* 0x000fe200078e00ff */
[----:B------:R-:W-:Y:S06]  /*01e0*/  @!P0 BRA `(.L_x_1) ;  /* 0x00000000005c8947 */ /* 0x000fec0003800000 */
[----:B------:R-:W-:Y:S02]  /*01f0*/  FSETP.GTU.FTZ.AND P0, PT, |R0|, +INF , PT ;  /* 0x7f8000000000780b */ /* 0x000fe40003f1c200 */
[----:B------:R-:W-:-:S04]  /*0200*/  FSETP.GTU.FTZ.AND P1, PT, |R3|, +INF , PT ;  /* 0x7f8000000300780b */ /* 0x000fc80003f3c200 */
[----:B------:R-:W-:-:S13]  /*0210*/  PLOP3.LUT P0, PT, P0, P1, PT, 0xf8, 0x8f ;  /* 0x00000000008f781c */ /* 0x000fda0000703f70 */
[----:B------:R-:W-:Y:S05]  /*0220*/  @P0 BRA `(.L_x_2) ;  /* 0x0000000400440947 */ /* 0x000fea0003800000 */
[----:B------:R-:W-:-:S13]  /*0230*/  LOP3.LUT P0, RZ, R7, 0x7fffffff, R6, 0xc8, !PT ;  /* 0x7fffffff07ff7812 */ /* 0x000fda000780c806 */
[----:B------:R-:W-:Y:S05]  /*0240*/  @!P0 BRA `(.L_x_3) ;  /* 0x0000000400348947 */ /* 0x000fea0003800000 */
[C---:B------:R-:W-:Y:S02]  /*0250*/  FSETP.NEU.FTZ.AND P2, PT, |R0|.reuse, +INF , PT ;  /* 0x7f8000000000780b */ /* 0x040fe40003f5d200 */
[----:B------:R-:W-:Y:S02]  /*0260*/  FSETP.NEU.FTZ.AND P1, PT, |R3|, +INF , PT ;  /* 0x7f8000000300780b */ /* 0x000fe40003f3d200 */
[----:B------:R-:W-:-:S11]  /*0270*/  FSETP.NEU.FTZ.AND P0, PT, |R0|, +INF , PT ;  /* 0x7f8000000000780b */ /* 0x000fd60003f1d200 */
[----:B------:R-:W-:Y:S05]  /*0280*/  @!P1 BRA !P2, `(.L_x_3) ;  /* 0x0000000400249947 */ /* 0x000fea0005000000 */
[----:B------:R-:W-:-:S04]  /*0290*/  LOP3.LUT P2, RZ, R6, 0x7fffffff, RZ, 0xc0, !PT ;  /* 0x7fffffff06ff7812 */ /* 0x000fc8000784c0ff */
[----:B------:R-:W-:-:S13]  /*02a0*/  PLOP3.LUT P1, PT, P1, P2, PT, 0x2f, 0xf2 ;  /* 0x0000000000f2781c */ /* 0x000fda0000f24577 */
[----:B------:R-:W-:Y:S05]  /*02b0*/  @P1 BRA `(.L_x_4) ;  /* 0x0000000400101947 */ /* 0x000fea0003800000 */
[----:B------:R-:W-:-:S04]  /*02c0*/  LOP3.LUT P1, RZ, R7, 0x7fffffff, RZ, 0xc0, !PT ;  /* 0x7fffffff07ff7812 */ /* 0x000fc8000782c0ff */
[----:B------:R-:W-:-:S13]  /*02d0*/  PLOP3.LUT P0, PT, P0, P1, PT, 0x2f, 0xf2 ;  /* 0x0000000000f2781c */ /* 0x000fda0000702577 */
[----:B------:R-:W-:Y:S05]  /*02e0*/  @P0 BRA `(.L_x_5) ;  /* 0x0000000000f80947 */ /* 0x000fea0003800000 */
[----:B------:R-:W-:Y:S02]  /*02f0*/  ISETP.GE.AND P0, PT, R9, RZ, PT ;  /* 0x000000ff0900720c */ /* 0x000fe40003f06270 */
[----:B------:R-:W-:-:S11]  /*0300*/  ISETP.GE.AND P1, PT, R10, RZ, PT ;  /* 0x000000ff0a00720c */ /* 0x000fd60003f26270 */
[----:B------:R-:W-:Y:S02]  /*0310*/  @P0 IMAD.MOV.U32 R8, RZ, RZ, RZ ;  /* 0x000000ffff080224 */ /* 0x000fe400078e00ff */
[----:B------:R-:W-:Y:S01]  /*0320*/  @!P0 FFMA R6, R0, 1.84467440737095516160e+19, RZ ;  /* 0x5f80000000068823 */ /* 0x000fe200000000ff */
[----:B------:R-:W-:Y:S02]  /*0330*/  @!P0 IMAD.MOV.U32 R8, RZ, RZ, -0x40 ;  /* 0xffffffc0ff088424 */ /* 0x000fe400078e00ff */
[----:B------:R-:W-:Y:S02]  /*0340*/  @!P1 FFMA R7, R3, 1.84467440737095516160e+19, RZ ;  /* 0x5f80000003079823 */ /* 0x000fe400000000ff */
[----:B------:R-:W-:-:S07]  /*0350*/  @!P1 VIADD R8, R8, 0x40 ;  /* 0x0000004008089836 */ /* 0x000fce0000000000 */
.L_x_1:
[----:B------:R-:W-:Y:S01]  /*0360*/  LEA R0, R5, 0xc0800000, 0x17 ;  /* 0xc080000005007811 */ /* 0x000fe200078eb8ff */
[----:B------:R-:W-:-:S04]  /*0370*/  VIADD R4, R4, 0xffffff81 ;  /* 0xffffff8104047836 */ /* 0x000fc80000000000 */
[----:B------:R-:W-:Y:S01]  /*0380*/  IMAD.IADD R7, R7, 0x1, -R0 ;  /* 0x0000000107077824 */ /* 0x000fe200078e0a00 */
[C---:B------:R-:W-:Y:S01]  /*0390*/  IADD3 R5, PT, PT, R4.reuse, 0x7f, -R5 ;  /* 0x0000007f04057810 */ /* 0x040fe20007ffe805 */
[----:B------:R-:W-:Y:S02]  /*03a0*/  IMAD R0, R4, -0x800000, R6 ;  /* 0xff80000004007824 */ /* 0x000fe400078e0206 */
[----:B------:R-:W0:Y:S01]  /*03b0*/  MUFU.RCP R3, R7 ;  /* 0x0000000700037308 */ /* 0x000e220000001000 */
[----:B------:R-:W-:Y:S01]  /*03c0*/  FADD.FTZ R9, -R7, -RZ ;  /* 0x800000ff07097221 */ /* 0x000fe20000010100 */
[----:B------:R-:W-:-:S03]  /*03d0*/  IMAD.IADD R5, R5, 0x1, R8 ;  /* 0x0000000105057824 */ /* 0x000fc600078e0208 */
[----:B0-----:R-:W-:-:S04]  /*03e0*/  FFMA R10, R3, R9, 1 ;  /* 0x3f800000030a7423 */ /* 0x001fc80000000009 */
[----:B------:R-:W-:-:S04]  /*03f0*/  FFMA R10, R3, R10, R3 ;  /* 0x0000000a030a7223 */ /* 0x000fc80000000003 */
[----:B------:R-:W-:-:S04]  /*0400*/  FFMA R3, R0, R10, RZ ;  /* 0x0000000a00037223 */ /* 0x000fc800000000ff */
[----:B------:R-:W-:-:S04]  /*0410*/  FFMA R6, R9, R3, R0 ;  /* 0x0000000309067223 */ /* 0x000fc80000000000 */
[----:B------:R-:W-:-:S04]  /*0420*/  FFMA R11, R10, R6, R3 ;  /* 0x000000060a0b7223 */ /* 0x000fc80000000003 */
[----:B------:R-:W-:-:S04]  /*0430*/  FFMA R6, R9, R11, R0 ;  /* 0x0000000b09067223 */ /* 0x000fc80000000000 */
[----:B------:R-:W-:-:S05]  /*0440*/  FFMA R3, R10, R6, R11 ;  /* 0x000000060a037223 */ /* 0x000fca000000000b */
[----:B------:R-:W-:-:S04]  /*0450*/  SHF.R.U32.HI R0, RZ, 0x17, R3 ;  /* 0x00000017ff007819 */ /* 0x000fc80000011603 */
[----:B------:R-:W-:-:S05]  /*0460*/  LOP3.LUT R0, R0, 0xff, RZ, 0xc0, !PT ;  /* 0x000000ff00007812 */ /* 0x000fca00078ec0ff */
[----:B------:R-:W-:-:S04]  /*0470*/  IMAD.IADD R8, R0, 0x1, R5 ;  /* 0x0000000100087824 */ /* 0x000fc800078e0205 */
[----:B------:R-:W-:-:S05]  /*0480*/  VIADD R0, R8, 0xffffffff ;  /* 0xffffffff08007836 */ /* 0x000fca0000000000 */
[----:B------:R-:W-:-:S13]  /*0490*/  ISETP.GE.U32.AND P0, PT, R0, 0xfe, PT ;  /* 0x000000fe0000780c */ /* 0x000fda0003f06070 */
[----:B------:R-:W-:Y:S05]  /*04a0*/  @!P0 BRA `(.L_x_6) ;  /* 0x0000000000808947 */ /* 0x000fea0003800000 */
[----:B------:R-:W-:-:S13]  /*04b0*/  ISETP.GT.AND P0, PT, R8, 0xfe, PT ;  /* 0x000000fe0800780c */ /* 0x000fda0003f04270 */
[----:B------:R-:W-:Y:S05]  /*04c0*/  @P0 BRA `(.L_x_7) ;  /* 0x00000000006c0947 */ /* 0x000fea0003800000 */
[----:B------:R-:W-:-:S13]  /*04d0*/  ISETP.GE.AND P0, PT, R8, 0x1, PT ;  /* 0x000000010800780c */ /* 0x000fda0003f06270 */
[----:B------:R-:W-:Y:S05]  /*04e0*/  @P0 BRA `(.L_x_8) ;  /* 0x0000000000980947 */ /* 0x000fea0003800000 */
[----:B------:R-:W-:Y:S02]  /*04f0*/  ISETP.GE.AND P0, PT, R8, -0x18, PT ;  /* 0xffffffe80800780c */ /* 0x000fe40003f06270 */
[----:B------:R-:W-:-:S11]  /*0500*/  LOP3.LUT R3, R3, 0x80000000, RZ, 0xc0, !PT ;  /* 0x8000000003037812 */ /* 0x000fd600078ec0ff */
[----:B------:R-:W-:Y:S05]  /*0510*/  @!P0 BRA `(.L_x_8) ;  /* 0x00000000008c8947 */ /* 0x000fea0003800000 */
[-CC-:B------:R-:W-:Y:S01]  /*0520*/  FFMA.RZ R0, R10, R6.reuse, R11.reuse ;  /* 0x000000060a007223 */ /* 0x180fe2000000c00b */
[----:B------:R-:W-:Y:S02]  /*0530*/  VIADD R7, R8, 0x20 ;  /* 0x0000002008077836 */ /* 0x000fe40000000000 */
[-CC-:B------:R-:W-:Y:S01]  /*0540*/  FFMA.RM R5, R10, R6.reuse, R11.reuse ;  /* 0x000000060a057223 */ /* 0x180fe2000000400b */
[----:B------:R-:W-:Y:S02]  /*0550*/  ISETP.NE.AND P2, PT, R8, RZ, PT ;  /* 0x000000ff0800720c */ /* 0x000fe40003f45270 */
[----:B------:R-:W-:Y:S01]  /*0560*/  LOP3.LUT R4, R0, 0x7fffff, RZ, 0xc0, !PT ;  /* 0x007fffff00047812 */ /* 0x000fe200078ec0ff */
[----:B------:R-:W-:Y:S01]  /*0570*/  FFMA.RP R0, R10, R6, R11 ;  /* 0x000000060a007223 */ /* 0x000fe2000000800b */
[----:B------:R-:W-:Y:S01]  /*0580*/  IMAD.MOV R6, RZ, RZ, -R8 ;  /* 0x000000ffff067224 */ /* 0x000fe200078e0a08 */
[----:B------:R-:W-:Y:S02]  /*0590*/  ISETP.NE.AND P1, PT, R8, RZ, PT ;  /* 0x000000ff0800720c */ /* 0x000fe40003f25270 */
[----:B------:R-:W-:-:S02]  /*05a0*/  LOP3.LUT R4, R4, 0x800000, RZ, 0xfc, !PT ;  /* 0x0080000004047812 */ /* 0x000fc400078efcff */
[----:B------:R-:W-:Y:S02]  /*05b0*/  FSETP.NEU.FTZ.AND P0, PT, R0, R5, PT ;  /* 0x000000050000720b */ /* 0x000fe40003f1d000 */
[----:B------:R-:W-:Y:S02]  /*05c0*/  SHF.L.U32 R7, R4, R7, RZ ;  /* 0x0000000704077219 */ /* 0x000fe400000006ff */
[----:B------:R-:W-:Y:S02]  /*05d0*/  SEL R5, R6, RZ, P2 ;  /* 0x000000ff06057207 */ /* 0x000fe40001000000 */
[----:B------:R-:W-:Y:S02]  /*05e0*/  ISETP.NE.AND P1, PT, R7, RZ, P1 ;  /* 0x000000ff0700720c */ /* 0x000fe40000f25270 */
[----:B------:R-:W-:Y:S02]  /*05f0*/  SHF.R.U32.HI R5, RZ, R5, R4 ;  /* 0x00000005ff057219 */ /* 0x000fe40000011604 */
[----:B------:R-:W-:-:S02]  /*0600*/  PLOP3.LUT P0, PT, P0, P1, PT, 0xf8, 0x8f ;  /* 0x00000000008f781c */ /* 0x000fc40000703f70 */
[----:B------:R-:W-:Y:S02]  /*0610*/  SHF.R.U32.HI R7, RZ, 0x1, R5 ;  /* 0x00000001ff077819 */ /* 0x000fe40000011605 */
[----:B------:R-:W-:-:S04]  /*0620*/  SEL R0, RZ, 0x1, !P0 ;  /* 0x00000001ff007807 */ /* 0x000fc80004000000 */
[----:B------:R-:W-:-:S04]  /*0630*/  LOP3.LUT R0, R0, 0x1, R7, 0xf8, !PT ;  /* 0x0000000100007812 */ /* 0x000fc800078ef807 */
[----:B------:R-:W-:-:S05]  /*0640*/  LOP3.LUT R0, R0, R5, RZ, 0xc0, !PT ;  /* 0x0000000500007212 */ /* 0x000fca00078ec0ff */
[----:B------:R-:W-:-:S05]  /*0650*/  IMAD.IADD R0, R7, 0x1, R0 ;  /* 0x0000000107007824 */ /* 0x000fca00078e0200 */
[----:B------:R-:W-:Y:S01]  /*0660*/  LOP3.LUT R3, R0, R3, RZ, 0xfc, !PT ;  /* 0x0000000300037212 */ /* 0x000fe200078efcff */
[----:B------:R-:W-:Y:S06]  /*0670*/  BRA `(.L_x_8) ;  /* 0x0000000000347947 */ /* 0x000fec0003800000 */
.L_x_7:
[----:B------:R-:W-:-:S04]  /*0680*/  LOP3.LUT R3, R3, 0x80000000, RZ, 0xc0, !PT ;  /* 0x8000000003037812 */ /* 0x000fc800078ec0ff */
[----:B------:R-:W-:Y:S01]  /*0690*/  LOP3.LUT R3, R3, 0x7f800000, RZ, 0xfc, !PT ;  /* 0x7f80000003037812 */ /* 0x000fe200078efcff */
[----:B------:R-:W-:Y:S06]  /*06a0*/  BRA `(.L_x_8) ;  /* 0x0000000000287947 */ /* 0x000fec0003800000 */
.L_x_6:
[----:B------:R-:W-:Y:S01]  /*06b0*/  IMAD R3, R5, 0x800000, R3 ;  /* 0x0080000005037824 */ /* 0x000fe200078e0203 */
[----:B------:R-:W-:Y:S06]  /*06c0*/  BRA `(.L_x_8) ;  /* 0x0000000000207947 */ /* 0x000fec0003800000 */
.L_x_5:
[----:B------:R-:W-:-:S04]  /*06d0*/  LOP3.LUT R3, R7, 0x80000000, R6, 0x48, !PT ;  /* 0x8000000007037812 */ /* 0x000fc800078e4806 */
[----:B------:R-:W-:Y:S01]  /*06e0*/  LOP3.LUT R3, R3, 0x7f800000, RZ, 0xfc, !PT ;  /* 0x7f80000003037812 */ /* 0x000fe200078efcff */
[----:B------:R-:W-:Y:S06]  /*06f0*/  BRA `(.L_x_8) ;  /* 0x0000000000147947 */ /* 0x000fec0003800000 */
.L_x_4:
[----:B------:R-:W-:Y:S01]  /*0700*/  LOP3.LUT R3, R7, 0x80000000, R6, 0x48, !PT ;  /* 0x8000000007037812 */ /* 0x000fe200078e4806 */
[----:B------:R-:W-:Y:S06]  /*0710*/  BRA `(.L_x_8) ;  /* 0x00000000000c7947 */ /* 0x000fec0003800000 */
.L_x_3:
[----:B------:R-:W0:Y:S01]  /*0720*/  MUFU.RSQ R3, -QNAN ;  /* 0xffc0000000037908 */ /* 0x000e220000001400 */
[----:B------:R-:W-:Y:S05]  /*0730*/  BRA `(.L_x_8) ;  /* 0x0000000000047947 */ /* 0x000fea0003800000 */
.L_x_2:
[----:B------:R-:W-:-:S07]  /*0740*/  FADD.FTZ R3, R0, R3 ;  /* 0x0000000300037221 */ /* 0x000fce0000010000 */
.L_x_8:
[----:B0-----:R-:W-:Y:S02]  /*0750*/  IMAD.MOV.U32 R5, RZ, RZ, R3 ;  /* 0x000000ffff057224 */ /* 0x001fe400078e0003 */
[----:B------:R-:W-:-:S04]  /*0760*/  IMAD.MOV.U32 R3, RZ, RZ, 0x0 ;  /* 0x00000000ff037424 */ /* 0x000fc800078e00ff */
[----:B------:R-:W-:Y:S05]  /*0770*/  RET.REL.NODEC R2 `(_Z12take_averagePfi) ;  /* 0xfffffff802207950 */ /* 0x000fea0003c3ffff */
.L_x_9:
[----:B------:R-:W-:-:S00]  /*0780*/  BRA `(.L_x_9) ;  /* 0xfffffffc00fc7947 */ /* 0x000fc0000383ffff */
[----:B------:R-:W-:-:S00]  /*0790*/  NOP ;  /* 0x0000000000007918 */ /* 0x000fc00000000000 */
        /* <DEDUP_REMOVED lines=14> */
.L_x_19:


//--------------------- .text._Z14compute_lossesPKfPKiPfii --------------------------
	.section	.text._Z14compute_lossesPKfPKiPfii,"ax",@progbits
	.align	128
        .global         _Z14compute_lossesPKfPKiPfii
        .type           _Z14compute_lossesPKfPKiPfii,@function
        .size           _Z14compute_lossesPKfPKiPfii,(.L_x_21 - _Z14compute_lossesPKfPKiPfii)
        .other          _Z14compute_lossesPKfPKiPfii,@"STO_CUDA_ENTRY STV_DEFAULT"
_Z14compute_lossesPKfPKiPfii:
.text._Z14compute_lossesPKfPKiPfii:
[----:B------:R-:W-:Y:S01]  /*0000*/  LDC R1, c[0x0][0x37c] ;  /* 0x0000df00ff017b82 */ /* 0x000fe20000000800 */
[----:B------:R-:W0:Y:S01]  /*0010*/  S2R R5, SR_TID.X ;  /* 0x0000000000057919 */ /* 0x000e220000002100 */
[----:B------:R-:W1:Y:S01]  /*0020*/  LDCU UR4, c[0x0][0x360] ;  /* 0x00006c00ff0477ac */ /* 0x000e620008000800 */
[----:B------:R-:W-:Y:S01]  /*0030*/  BSSY.RECONVERGENT B0, `(.L_x_10) ;  /* 0x00000f5000007945 */ /* 0x000fe20003800200 */
[----:B------:R-:W1:Y:S01]  /*0040*/  S2R R4, SR_CTAID.X ;  /* 0x0000000000047919 */ /* 0x000e620000002500 */
[----:B------:R-:W2:Y:S01]  /*0050*/  LDCU UR5, c[0x0][0x398] ;  /* 0x00007300ff0577ac */ /* 0x000ea20008000800 */
[----:B------:R-:W3:Y:S01]  /*0060*/  LDCU.64 UR10, c[0x0][0x358] ;  /* 0x00006b00ff0a77ac */ /* 0x000ee20008000a00 */
[----:B0-----:R-:W-:-:S13]  /*0070*/  ISETP.NE.AND P0, PT, R5, RZ, PT ;  /* 0x000000ff0500720c */ /* 0x001fda0003f05270 */
[----:B------:R-:W0:Y:S01]  /*0080*/  @!P0 S2R R3, SR_CgaCtaId ;  /* 0x0000000000038919 */ /* 0x000e220000008800 */
[----:B------:R-:W-:-:S04]  /*0090*/  @!P0 MOV R0, 0x400 ;  /* 0x0000040000008802 */ /* 0x000fc80000000f00 */
[----:B0-----:R-:W-:Y:S01]  /*00a0*/  @!P0 LEA R2, R3, R0, 0x18 ;  /* 0x0000000003028211 */ /* 0x001fe200078ec0ff */
[----:B-1----:R-:W-:-:S04]  /*00b0*/  IMAD R0, R4, UR4, R5 ;  /* 0x0000000404007c24 */ /* 0x002fc8000f8e0205 */
[----:B------:R0:W-:Y:S01]  /*00c0*/  @!P0 STS [R2], RZ ;  /* 0x000000ff02008388 */ /* 0x0001e20000000800 */
[----:B------:R-:W-:Y:S01]  /*00d0*/  BAR.SYNC.DEFER_BLOCKING 0x0 ;  /* 0x0000000000007b1d */ /* 0x000fe20000010000 */
[----:B--2---:R-:W-:-:S13]  /*00e0*/  ISETP.GE.AND P1, PT, R0, UR5, PT ;  /* 0x0000000500007c0c */ /* 0x004fda000bf26270 */
[----:B0--3--:R-:W-:Y:S05]  /*00f0*/  @P1 BRA `(.L_x_11) ;  /* 0x0000000c00a01947 */ /* 0x009fea0003800000 */
[----:B------:R-:W0:Y:S01]  /*0100*/  LDCU UR12, c[0x0][0x39c] ;  /* 0x00007380ff0c77ac */ /* 0x000e220008000800 */
[----:B------:R-:W-:Y:S01]  /*0110*/  HFMA2 R3, -RZ, RZ, 0, 0 ;  /* 0x00000000ff037431 */ /* 0x000fe200000001ff */
[----:B0-----:R-:W-:-:S09]  /*0120*/  UISETP.GE.AND UP0, UPT, UR12, 0x1, UPT ;  /* 0x000000010c00788c */ /* 0x001fd2000bf06270 */
[----:B------:R-:W-:Y:S05]  /*0130*/  BRA.U !UP0, `(.L_x_12) ;  /* 0x0000000908e87547 */ /* 0x000fea000b800000 */
[----:B------:R-:W-:Y:S02]  /*0140*/  UISETP.GE.U32.AND UP1, UPT, UR12, 0x8, UPT ;  /* 0x000000080c00788c */ /* 0x000fe4000bf26070 */
[----:B------:R-:W-:Y:S01]  /*0150*/  IMAD R2, R0, UR12, RZ ;  /* 0x0000000c00027c24 */ /* 0x000fe2000f8e02ff */
[----:B------:R-:W-:Y:S01]  /*0160*/  ULOP3.LUT UR8, UR12, 0x7, URZ, 0xc0, !UPT ;  /* 0x000000070c087892 */ /* 0x000fe2000f8ec0ff */
[----:B------:R-:W-:Y:S01]  /*0170*/  MOV R3, RZ ;  /* 0x000000ff00037202 */ /* 0x000fe20000000f00 */
[----:B------:R-:W-:Y:S02]  /*0180*/  UMOV UR4, URZ ;  /* 0x000000ff00047c82 */ /* 0x000fe40008000000 */
[----:B------:R-:W-:Y:S02]  /*0190*/  UISETP.NE.AND UP0, UPT, UR8, URZ, UPT ;  /* 0x000000ff0800728c */ /* 0x000fe4000bf05270 */
[----:B------:R-:W-:Y:S09]  /*01a0*/  BRA.U !UP1, `(.L_x_13) ;  /* 0x0000000509607547 */ /* 0x000ff2000b800000 */
[----:B------:R-:W0:Y:S01]  /*01b0*/  LDCU.64 UR6, c[0x0][0x380] ;  /* 0x00007000ff0677ac */ /* 0x000e220008000a00 */
[----:B------:R-:W-:Y:S02]  /*01c0*/  MOV R3, RZ ;  /* 0x000000ff00037202 */ /* 0x000fe40000000f00 */
[----:B------:R-:W-:Y:S01]  /*01d0*/  MOV R4, R2 ;  /* 0x0000000200047202 */ /* 0x000fe20000000f00 */
[----:B------:R-:W-:-:S04]  /*01e0*/  ULOP3.LUT UR4, UR12, 0x7ffffff8, URZ, 0xc0, !UPT ;  /* 0x7ffffff80c047892 */ /* 0x000fc8000f8ec0ff */
[----:B------:R-:W-:Y:S02]  /*01f0*/  UIADD3 UR9, UPT, UPT, -UR4, URZ, URZ ;  /* 0x000000ff04097290 */ /* 0x000fe4000fffe1ff */
[----:B0-----:R-:W-:-:S04]  /*0200*/  UIADD3 UR5, UP1, UPT, UR6, 0x10, URZ ;  /* 0x0000001006057890 */ /* 0x001fc8000ff3e0ff */
[----:B------:R-:W-:-:S12]  /*0210*/  UIADD3.X UR6, UPT, UPT, URZ, UR7, URZ, UP1, !UPT ;  /* 0x00000007ff067290 */ /* 0x000fd80008ffe4ff */
.L_x_14:
[----:B------:R-:W-:Y:S02]  /*0220*/  MOV R20, UR5 ;  /* 0x0000000500147c02 */ /* 0x000fe40008000f00 */
[----:B------:R-:W-:-:S03]  /*0230*/  MOV R21, UR6 ;  /* 0x0000000600157c02 */ /* 0x000fc60008000f00 */
[----:B------:R-:W-:-:S05]  /*0240*/  IMAD.WIDE R20, R4, 0x4, R20 ;  /* 0x0000000404147825 */ /* 0x000fca00078e0214 */
[----:B------:R-:W2:Y:S04]  /*0250*/  LDG.E.CONSTANT R23, desc[UR10][R20.64+-0x10] ;  /* 0xfffff00a14177981 */ /* 0x000ea8000c1e9900 */
[----:B------:R-:W3:Y:S04]  /*0260*/  LDG.E.CONSTANT R19, desc[UR10][R20.64+-0xc] ;  /* 0xfffff40a14137981 */ /* 0x000ee8000c1e9900 */
[----:B------:R-:W4:Y:S04]  /*0270*/  LDG.E.CONSTANT R17, desc[UR10][R20.64+-0x8] ;  /* 0xfffff80a14117981 */ /* 0x000f28000c1e9900 */
[----:B------:R-:W5:Y:S04]  /*0280*/  LDG.E.CONSTANT R15, desc[UR10][R20.64+-0x4] ;  /* 0xfffffc0a140f7981 */ /* 0x000f68000c1e9900 */
[----:B------:R-:W5:Y:S04]  /*0290*/  LDG.E.CONSTANT R9, desc[UR10][R20.64] ;  /* 0x0000000a14097981 */ /* 0x000f68000c1e9900 */
[----:B------:R-:W5:Y:S04]  /*02a0*/  LDG.E.CONSTANT R6, desc[UR10][R20.64+0x4] ;  /* 0x0000040a14067981 */ /* 0x000f68000c1e9900 */
[----:B------:R-:W5:Y:S04]  /*02b0*/  LDG.E.CONSTANT R5, desc[UR10][R20.64+0x8] ;  /* 0x0000080a14057981 */ /* 0x000f68000c1e9900 */
[----:B------:R0:W5:Y:S01]  /*02c0*/  LDG.E.CONSTANT R7, desc[UR10][R20.64+0xc] ;  /* 0x00000c0a14077981 */ /* 0x000162000c1e9900 */
[----:B------:R-:W-:Y:S01]  /*02d0*/  HFMA2 R10, -RZ, RZ, 0.96630859375, -0.0022525787353515625 ;  /* 0x3bbb989dff0a7431 */ /* 0x000fe200000001ff */
[----:B------:R-:W-:Y:S01]  /*02e0*/  MOV R11, 0x437c0000 ;  /* 0x437c0000000b7802 */ /* 0x000fe20000000f00 */
[----:B------:R-:W-:Y:S01]  /*02f0*/  UIADD3 UR9, UPT, UPT, UR9, 0x8, URZ ;  /* 0x0000000809097890 */ /* 0x000fe2000fffe0ff */
[----:B------:R-:W-:-:S03]  /*0300*/  IADD3 R4, PT, PT, R4, 0x8, RZ ;  /* 0x0000000804047810 */ /* 0x000fc60007ffe0ff */
[----:B------:R-:W-:Y:S01]  /*0310*/  UISETP.NE.AND UP1, UPT, UR9, URZ, UPT ;  /* 0x000000ff0900728c */ /* 0x000fe2000bf25270 */
[----:B--2---:R-:W-:-:S04]  /*0320*/  FFMA.SAT R8, R23, R10, 0.5 ;  /* 0x3f00000017087423 */ /* 0x004fc8000000200a */
[----:B------:R-:W-:Y:S01]  /*0330*/  FFMA.RM R13, R8, R11, 12582913 ;  /* 0x4b400001080d7423 */ /* 0x000fe2000000400b */
[----:B---3--:R-:W-:-:S03]  /*0340*/  FFMA.SAT R8, R19, R10, 0.5 ;  /* 0x3f00000013087423 */ /* 0x008fc6000000200a */
[----:B------:R-:W-:Y:S01]  /*0350*/  FADD R12, R13, -12583039 ;  /* 0xcb40007f0d0c7421 */ /* 0x000fe20000000000 */
[-C--:B------:R-:W-:Y:S01]  /*0360*/  FFMA.RM R8, R8, R11.reuse, 12582913 ;  /* 0x4b40000108087423 */ /* 0x080fe2000000400b */
[-C--:B----4-:R-:W-:Y:S02]  /*0370*/  FFMA.SAT R18, R17, R10.reuse, 0.5 ;  /* 0x3f00000011127423 */ /* 0x090fe4000000200a */
[----:B------:R-:W-:Y:S01]  /*0380*/  FFMA R12, R23, 1.4426950216293334961, -R12 ;  /* 0x3fb8aa3b170c7823 */ /* 0x000fe2000000080c */
[C---:B------:R-:W-:Y:S01]  /*0390*/  FADD R16, R8.reuse, -12583039 ;  /* 0xcb40007f08107421 */ /* 0x040fe20000000000 */
[-C--:B-----5:R-:W-:Y:S01]  /*03a0*/  FFMA.SAT R22, R15, R10.reuse, 0.5 ;  /* 0x3f0000000f167423 */ /* 0x0a0fe2000000200a */
[----:B------:R-:W-:Y:S01]  /*03b0*/  SHF.L.U32 R8, R8, 0x17, RZ ;  /* 0x0000001708087819 */ /* 0x000fe200000006ff */
[----:B------:R-:W-:Y:S01]  /*03c0*/  FFMA R14, R23, 1.925963033500011079e-08, R12 ;  /* 0x32a57060170e7823 */ /* 0x000fe2000000000c */
[-C--:B------:R-:W-:Y:S01]  /*03d0*/  FFMA.RM R12, R18, R11.reuse, 12582913 ;  /* 0x4b400001120c7423 */ /* 0x080fe2000000400b */
[----:B------:R-:W-:Y:S01]  /*03e0*/  FFMA R16, R19, 1.4426950216293334961, -R16 ;  /* 0x3fb8aa3b13107823 */ /* 0x000fe20000000810 */
[-C--:B------:R-:W-:Y:S01]  /*03f0*/  FFMA.SAT R24, R9, R10.reuse, 0.5 ;  /* 0x3f00000009187423 */ /* 0x080fe2000000200a */
[----:B------:R-:W-:Y:S01]  /*0400*/  FFMA.SAT R26, R6, R10, 0.5 ;  /* 0x3f000000061a7423 */ /* 0x000fe2000000200a */
[----:B0-----:R-:W-:Y:S01]  /*0410*/  FADD R20, R12, -12583039 ;  /* 0xcb40007f0c147421 */ /* 0x001fe20000000000 */
[----:B------:R-:W-:Y:S01]  /*0420*/  FFMA R18, R19, 1.925963033500011079e-08, R16 ;  /* 0x32a5706013127823 */ /* 0x000fe20000000010 */
[----:B------:R-:W-:Y:S01]  /*0430*/  FFMA.RM R16, R22, R11, 12582913 ;  /* 0x4b40000116107423 */ /* 0x000fe2000000400b */
[----:B------:R-:W0:Y:S01]  /*0440*/  MUFU.EX2 R14, R14 ;  /* 0x0000000e000e7308 */ /* 0x000e220000000800 */
[----:B------:R-:W-:-:S02]  /*0450*/  FFMA R20, R17, 1.4426950216293334961, -R20 ;  /* 0x3fb8aa3b11147823 */ /* 0x000fc40000000814 */
[C---:B------:R-:W-:Y:S01]  /*0460*/  FADD R22, R16.reuse, -12583039 ;  /* 0xcb40007f10167421 */ /* 0x040fe20000000000 */
[----:B------:R-:W-:Y:S01]  /*0470*/  SHF.L.U32 R16, R16, 0x17, RZ ;  /* 0x0000001710107819 */ /* 0x000fe200000006ff */
[----:B------:R-:W-:Y:S01]  /*0480*/  FFMA R19, R17, 1.925963033500011079e-08, R20 ;  /* 0x32a5706011137823 */ /* 0x000fe20000000014 */
[-C--:B------:R-:W-:Y:S01]  /*0490*/  FFMA.RM R17, R24, R11.reuse, 12582913 ;  /* 0x4b40000118117423 */ /* 0x080fe2000000400b */
[----:B------:R-:W-:Y:S01]  /*04a0*/  FFMA R22, R15, 1.4426950216293334961, -R22 ;  /* 0x3fb8aa3b0f167823 */ /* 0x000fe20000000816 */
[----:B------:R-:W1:Y:S02]  /*04b0*/  MUFU.EX2 R18, R18 ;  /* 0x0000001200127308 */ /* 0x000e640000000800 */
[----:B------:R-:W-:Y:S01]  /*04c0*/  FADD R24, R17, -12583039 ;  /* 0xcb40007f11187421 */ /* 0x000fe20000000000 */
[----:B------:R-:W-:Y:S01]  /*04d0*/  FFMA R20, R15, 1.925963033500011079e-08, R22 ;  /* 0x32a570600f147823 */ /* 0x000fe20000000016 */
[-C--:B------:R-:W-:Y:S01]  /*04e0*/  FFMA.RM R15, R26, R11.reuse, 12582913 ;  /* 0x4b4000011a0f7423 */ /* 0x080fe2000000400b */
[-C--:B------:R-:W-:Y:S01]  /*04f0*/  FFMA.SAT R22, R5, R10.reuse, 0.5 ;  /* 0x3f00000005167423 */ /* 0x080fe2000000200a */
[----:B------:R-:W-:Y:S01]  /*0500*/  FFMA R24, R9, 1.4426950216293334961, -R24 ;  /* 0x3fb8aa3b09187823 */ /* 0x000fe20000000818 */
[----:B------:R-:W-:Y:S01]  /*0510*/  SHF.L.U32 R17, R17, 0x17, RZ ;  /* 0x0000001711117819 */ /* 0x000fe200000006ff */
[----:B------:R-:W-:Y:S01]  /*0520*/  FADD R23, R15, -12583039 ;  /* 0xcb40007f0f177421 */ /* 0x000fe20000000000 */
[----:B------:R-:W2:Y:S01]  /*0530*/  MUFU.EX2 R19, R19 ;  /* 0x0000001300137308 */ /* 0x000ea20000000800 */
[----:B------:R-:W-:Y:S01]  /*0540*/  FFMA R21, R9, 1.925963033500011079e-08, R24 ;  /* 0x32a5706009157823 */ /* 0x000fe20000000018 */
[-C--:B------:R-:W-:Y:S01]  /*0550*/  FFMA.RM R9, R22, R11.reuse, 12582913 ;  /* 0x4b40000116097423 */ /* 0x080fe2000000400b */
[----:B------:R-:W-:Y:S01]  /*0560*/  FFMA.SAT R24, R7, R10, 0.5 ;  /* 0x3f00000007187423 */ /* 0x000fe2000000200a */
[----:B------:R-:W-:Y:S01]  /*0570*/  SHF.L.U32 R10, R13, 0x17, RZ ;  /* 0x000000170d0a7819 */ /* 0x000fe200000006ff */
[----:B------:R-:W-:Y:S01]  /*0580*/  FFMA R23, R6, 1.4426950216293334961, -R23 ;  /* 0x3fb8aa3b06177823 */ /* 0x000fe20000000817 */
[----:B------:R-:W-:Y:S01]  /*0590*/  FADD R22, R9, -12583039 ;  /* 0xcb40007f09167421 */ /* 0x000fe20000000000 */
[----:B------:R-:W-:Y:S01]  /*05a0*/  FFMA.RM R11, R24, R11, 12582913 ;  /* 0x4b400001180b7423 */ /* 0x000fe2000000400b */
[----:B------:R-:W3:Y:S01]  /*05b0*/  MUFU.EX2 R20, R20 ;  /* 0x0000001400147308 */ /* 0x000ee20000000800 */
[----:B0-----:R-:W-:Y:S01]  /*05c0*/  FFMA R3, R10, R14, R3 ;  /* 0x0000000e0a037223 */ /* 0x001fe20000000003 */
[----:B------:R-:W-:Y:S01]  /*05d0*/  FFMA R6, R6, 1.925963033500011079e-08, R23 ;  /* 0x32a5706006067823 */ /* 0x000fe20000000017 */
[----:B------:R-:W-:Y:S01]  /*05e0*/  FFMA R22, R5, 1.4426950216293334961, -R22 ;  /* 0x3fb8aa3b05167823 */ /* 0x000fe20000000816 */
[----:B------:R-:W-:Y:S01]  /*05f0*/  FADD R10, R11, -12583039 ;  /* 0xcb40007f0b0a7421 */ /* 0x000fe20000000000 */
[----:B-1----:R-:W-:Y:S01]  /*0600*/  FFMA R8, R8, R18, R3 ;  /* 0x0000001208087223 */ /* 0x002fe20000000003 */
[----:B------:R-:W-:Y:S01]  /*0610*/  SHF.L.U32 R9, R9, 0x17, RZ ;  /* 0x0000001709097819 */ /* 0x000fe200000006ff */
[----:B------:R-:W-:Y:S01]  /*0620*/  FFMA R22, R5, 1.925963033500011079e-08, R22 ;  /* 0x32a5706005167823 */ /* 0x000fe20000000016 */
[----:B------:R-:W0:Y:S01]  /*0630*/  MUFU.EX2 R21, R21 ;  /* 0x0000001500157308 */ /* 0x000e220000000800 */
[----:B------:R-:W-:Y:S01]  /*0640*/  FFMA R10, R7, 1.4426950216293334961, -R10 ;  /* 0x3fb8aa3b070a7823 */ /* 0x000fe2000000080a */
[----:B------:R-:W-:-:S02]  /*0650*/  SHF.L.U32 R5, R12, 0x17, RZ ;  /* 0x000000170c057819 */ /* 0x000fc400000006ff */
[----:B------:R-:W-:Y:S01]  /*0660*/  SHF.L.U32 R3, R11, 0x17, RZ ;  /* 0x000000170b037819 */ /* 0x000fe200000006ff */
[----:B------:R-:W-:Y:S02]  /*0670*/  FFMA R10, R7, 1.925963033500011079e-08, R10 ;  /* 0x32a57060070a7823 */ /* 0x000fe4000000000a */
[----:B--2---:R-:W-:Y:S01]  /*0680*/  FFMA R5, R5, R19, R8 ;  /* 0x0000001305057223 */ /* 0x004fe20000000008 */
[----:B------:R-:W1:Y:S01]  /*0690*/  MUFU.EX2 R6, R6 ;  /* 0x0000000600067308 */ /* 0x000e620000000800 */
[----:B------:R-:W-:Y:S02]  /*06a0*/  SHF.L.U32 R8, R15, 0x17, RZ ;  /* 0x000000170f087819 */ /* 0x000fe400000006ff */
[----:B---3--:R-:W-:-:S05]  /*06b0*/  FFMA R16, R16, R20, R5 ;  /* 0x0000001410107223 */ /* 0x008fca0000000005 */
[----:B------:R-:W2:Y:S01]  /*06c0*/  MUFU.EX2 R22, R22 ;  /* 0x0000001600167308 */ /* 0x000ea20000000800 */
[----:B0-----:R-:W-:-:S07]  /*06d0*/  FFMA R17, R17, R21, R16 ;  /* 0x0000001511117223 */ /* 0x001fce0000000010 */
[----:B------:R-:W0:Y:S01]  /*06e0*/  MUFU.EX2 R10, R10 ;  /* 0x0000000a000a7308 */ /* 0x000e220000000800 */
[----:B-1----:R-:W-:-:S04]  /*06f0*/  FFMA R6, R8, R6, R17 ;  /* 0x0000000608067223 */ /* 0x002fc80000000011 */
[----:B--2---:R-:W-:-:S04]  /*0700*/  FFMA R6, R9, R22, R6 ;  /* 0x0000001609067223 */ /* 0x004fc80000000006 */
[----:B0-----:R-:W-:Y:S01]  /*0710*/  FFMA R3, R3, R10, R6 ;  /* 0x0000000a03037223 */ /* 0x001fe20000000006 */
[----:B------:R-:W-:Y:S06]  /*0720*/  BRA.U UP1, `(.L_x_14) ;  /* 0xfffffff901bc7547 */ /* 0x000fec000b83ffff */
.L_x_13:
[----:B------:R-:W-:Y:S05]  /*0730*/  BRA.U !UP0, `(.L_x_12) ;  /* 0x0000000508687547 */ /* 0x000fea000b800000 */
[----:B------:R-:W-:Y:S02]  /*0740*/  UISETP.GE.U32.AND UP0, UPT, UR8, 0x4, UPT ;  /* 0x000000040800788c */ /* 0x000fe4000bf06070 */
[----:B------:R-:W-:-:S04]  /*0750*/  ULOP3.LUT UR5, UR12, 0x3, URZ, 0xc0, !UPT ;  /* 0x000000030c057892 */ /* 0x000fc8000f8ec0ff */
[----:B------:R-:W-:-:S03]  /*0760*/  UISETP.NE.AND UP1, UPT, UR5, URZ, UPT ;  /* 0x000000ff0500728c */ /* 0x000fc6000bf25270 */
[----:B------:R-:W-:Y:S08]  /*0770*/  BRA.U !UP0, `(.L_x_15) ;  /* 0x0000000108a87547 */ /* 0x000ff0000b800000 */
[----:B------:R-:W0:Y:S01]  /*0780*/  LDC.64 R8, c[0x0][0x380] ;  /* 0x0000e000ff087b82 */ /* 0x000e220000000a00 */
[----:B------:R-:W-:-:S05]  /*0790*/  IADD3 R5, PT, PT, R2, UR4, RZ ;  /* 0x0000000402057c10 */ /* 0x000fca000fffe0ff */
[----:B0-----:R-:W-:-:S05]  /*07a0*/  IMAD.WIDE R8, R5, 0x4, R8 ;  /* 0x0000000405087825 */ /* 0x001fca00078e0208 */
[----:B------:R-:W2:Y:S04]  /*07b0*/  LDG.E.CONSTANT R10, desc[UR10][R8.64] ;  /* 0x0000000a080a7981 */ /* 0x000ea8000c1e9900 */
[----:B------:R-:W3:Y:S04]  /*07c0*/  LDG.E.CONSTANT R12, desc[UR10][R8.64+0x4] ;  /* 0x0000040a080c7981 */ /* 0x000ee8000c1e9900 */
[----:B------:R-:W4:Y:S04]  /*07d0*/  LDG.E.CONSTANT R7, desc[UR10][R8.64+0x8] ;  /* 0x0000080a08077981 */ /* 0x000f28000c1e9900 */
[----:B------:R0:W5:Y:S01]  /*07e0*/  LDG.E.CONSTANT R5, desc[UR10][R8.64+0xc] ;  /* 0x00000c0a08057981 */ /* 0x000162000c1e9900 */
[----:B------:R-:W-:Y:S01]  /*07f0*/  HFMA2 R15, -RZ, RZ, 0.96630859375, -0.0022525787353515625 ;  /* 0x3bbb989dff0f7431 */ /* 0x000fe200000001ff */
[----:B------:R-:W-:Y:S01]  /*0800*/  MOV R17, 0x437c0000 ;  /* 0x437c000000117802 */ /* 0x000fe20000000f00 */
[----:B------:R-:W-:-:S03]  /*0810*/  UIADD3 UR4, UPT, UPT, UR4, 0x4, URZ ;  /* 0x0000000404047890 */ /* 0x000fc6000fffe0ff */
[----:B--2---:R-:W-:-:S04]  /*0820*/  FFMA.SAT R6, R10, R15, 0.5 ;  /* 0x3f0000000a067423 */ /* 0x004fc8000000200f */
[----:B------:R-:W-:Y:S01]  /*0830*/  FFMA.RM R6, R6, R17, 12582913 ;  /* 0x4b40000106067423 */ /* 0x000fe20000004011 */
[----:B---3--:R-:W-:-:S03]  /*0840*/  FFMA.SAT R4, R12, R15, 0.5 ;  /* 0x3f0000000c047423 */ /* 0x008fc6000000200f */
[----:B------:R-:W-:Y:S01]  /*0850*/  FADD R11, R6, -12583039 ;  /* 0xcb40007f060b7421 */ /* 0x000fe20000000000 */
[----:B------:R-:W-:Y:S01]  /*0860*/  FFMA.RM R4, R4, R17, 12582913 ;  /* 0x4b40000104047423 */ /* 0x000fe20000004011 */
[----:B----4-:R-:W-:Y:S01]  /*0870*/  FFMA.SAT R14, R7, R15, 0.5 ;  /* 0x3f000000070e7423 */ /* 0x010fe2000000200f */
[----:B------:R-:W-:Y:S01]  /*0880*/  SHF.L.U32 R6, R6, 0x17, RZ ;  /* 0x0000001706067819 */ /* 0x000fe200000006ff */
[----:B------:R-:W-:Y:S01]  /*0890*/  FFMA R11, R10, 1.4426950216293334961, -R11 ;  /* 0x3fb8aa3b0a0b7823 */ /* 0x000fe2000000080b */
[----:B------:R-:W-:Y:S01]  /*08a0*/  FADD R13, R4, -12583039 ;  /* 0xcb40007f040d7421 */ /* 0x000fe20000000000 */
[----:B0-----:R-:W-:Y:S01]  /*08b0*/  FFMA.RM R8, R14, R17, 12582913 ;  /* 0x4b4000010e087423 */ /* 0x001fe20000004011 */
[----:B-----5:R-:W-:Y:S01]  /*08c0*/  FFMA.SAT R9, R5, R15, 0.5 ;  /* 0x3f00000005097423 */ /* 0x020fe2000000200f */
[----:B------:R-:W-:Y:S01]  /*08d0*/  FFMA R11, R10, 1.925963033500011079e-08, R11 ;  /* 0x32a570600a0b7823 */ /* 0x000fe2000000000b */
[----:B------:R-:W-:Y:S01]  /*08e0*/  FFMA R13, R12, 1.4426950216293334961, -R13 ;  /* 0x3fb8aa3b0c0d7823 */ /* 0x000fe2000000080d */
[C---:B------:R-:W-:Y:S01]  /*08f0*/  FADD R10, R8.reuse, -12583039 ;  /* 0xcb40007f080a7421 */ /* 0x040fe20000000000 */
[----:B------:R-:W-:Y:S01]  /*0900*/  FFMA.RM R9, R9, R17, 12582913 ;  /* 0x4b40000109097423 */ /* 0x000fe20000004011 */
[----:B------:R-:W-:Y:S01]  /*0910*/  SHF.L.U32 R8, R8, 0x17, RZ ;  /* 0x0000001708087819 */ /* 0x000fe200000006ff */
[----:B------:R-:W-:Y:S01]  /*0920*/  FFMA R13, R12, 1.925963033500011079e-08, R13 ;  /* 0x32a570600c0d7823 */ /* 0x000fe2000000000d */
[----:B------:R-:W-:Y:S01]  /*0930*/  FFMA R10, R7, 1.4426950216293334961, -R10 ;  /* 0x3fb8aa3b070a7823 */ /* 0x000fe2000000080a */
[----:B------:R-:W-:Y:S01]  /*0940*/  FADD R12, R9, -12583039 ;  /* 0xcb40007f090c7421 */ /* 0x000fe20000000000 */
[----:B------:R-:W0:Y:S02]  /*0950*/  MUFU.EX2 R11, R11 ;  /* 0x0000000b000b7308 */ /* 0x000e240000000800 */
[----:B------:R-:W-:Y:S01]  /*0960*/  FFMA R10, R7, 1.925963033500011079e-08, R10 ;  /* 0x32a57060070a7823 */ /* 0x000fe2000000000a */
[----:B------:R-:W-:-:S04]  /*0970*/  FFMA R12, R5, 1.4426950216293334961, -R12 ;  /* 0x3fb8aa3b050c7823 */ /* 0x000fc8000000080c */
[----:B------:R-:W-:Y:S01]  /*0980*/  FFMA R12, R5, 1.925963033500011079e-08, R12 ;  /* 0x32a57060050c7823 */ /* 0x000fe2000000000c */
[----:B------:R-:W1:Y:S01]  /*0990*/  MUFU.EX2 R13, R13 ;  /* 0x0000000d000d7308 */ /* 0x000e620000000800 */
[----:B------:R-:W-:Y:S02]  /*09a0*/  SHF.L.U32 R5, R4, 0x17, RZ ;  /* 0x0000001704057819 */ /* 0x000fe400000006ff */
[----:B------:R-:W-:-:S05]  /*09b0*/  SHF.L.U32 R4, R9, 0x17, RZ ;  /* 0x0000001709047819 */ /* 0x000fca00000006ff */
[----:B------:R-:W2:Y:S01]  /*09c0*/  MUFU.EX2 R10, R10 ;  /* 0x0000000a000a7308 */ /* 0x000ea20000000800 */
[----:B0-----:R-:W-:-:S07]  /*09d0*/  FFMA R6, R6, R11, R3 ;  /* 0x0000000b06067223 */ /* 0x001fce0000000003 */
[----:B------:R-:W0:Y:S01]  /*09e0*/  MUFU.EX2 R12, R12 ;  /* 0x0000000c000c7308 */ /* 0x000e220000000800 */
[----:B-1----:R-:W-:-:S04]  /*09f0*/  FFMA R5, R5, R13, R6 ;  /* 0x0000000d05057223 */ /* 0x002fc80000000006 */
[----:B--2---:R-:W-:-:S04]  /*0a00*/  FFMA R5, R8, R10, R5 ;  /* 0x0000000a08057223 */ /* 0x004fc80000000005 */
[----:B0-----:R-:W-:-:S07]  /*0a10*/  FFMA R3, R4, R12, R5 ;  /* 0x0000000c04037223 */ /* 0x001fce0000000005 */
.L_x_15:
[----:B------:R-:W-:Y:S05]  /*0a20*/  BRA.U !UP1, `(.L_x_12) ;  /* 0x0000000109ac7547 */ /* 0x000fea000b800000 */
[----:B------:R-:W-:Y:S02]  /*0a30*/  UISETP.NE.AND UP0, UPT, UR5, 0x1, UPT ;  /* 0x000000010500788c */ /* 0x000fe4000bf05270 */
[----:B------:R-:W-:-:S04]  /*0a40*/  ULOP3.LUT UR6, UR12, 0x1, URZ, 0xc0, !UPT ;  /* 0x000000010c067892 */ /* 0x000fc8000f8ec0ff */
[----:B------:R-:W-:-:S03]  /*0a50*/  UISETP.NE.U32.AND UP1, UPT, UR6, 0x1, UPT ;  /* 0x000000010600788c */ /* 0x000fc6000bf25070 */
[----:B------:R-:W-:Y:S08]  /*0a60*/  BRA.U !UP0, `(.L_x_16) ;  /* 0x0000000108607547 */ /* 0x000ff0000b800000 */
[----:B------:R-:W0:Y:S01]  /*0a70*/  LDC.64 R4, c[0x0][0x380] ;  /* 0x0000e000ff047b82 */ /* 0x000e220000000a00 */
[----:B------:R-:W-:-:S05]  /*0a80*/  IADD3 R7, PT, PT, R2, UR4, RZ ;  /* 0x0000000402077c10 */ /* 0x000fca000fffe0ff */
[----:B0-----:R-:W-:-:S05]  /*0a90*/  IMAD.WIDE R4, R7, 0x4, R4 ;  /* 0x0000000407047825 */ /* 0x001fca00078e0204 */
[----:B------:R-:W2:Y:S04]  /*0aa0*/  LDG.E.CONSTANT R6, desc[UR10][R4.64] ;  /* 0x0000000a04067981 */ /* 0x000ea8000c1e9900 */
[----:B------:R-:W3:Y:S01]  /*0ab0*/  LDG.E.CONSTANT R10, desc[UR10][R4.64+0x4] ;  /* 0x0000040a040a7981 */ /* 0x000ee2000c1e9900 */
        /* <DEDUP_REMOVED lines=8> */
[----:B------:R-:W-:Y:S02]  /*0b40*/  SHF.L.U32 R8, R8, 0x17, RZ ;  /* 0x0000001708087819 */ /* 0x000fe400000006ff */
[----:B------:R-:W-:Y:S01]  /*0b50*/  FFMA R7, R6, 1.4426950216293334961, -R7 ;  /* 0x3fb8aa3b06077823 */ /* 0x000fe20000000807 */
[C---:B------:R-:W-:Y:S01]  /*0b60*/  FADD R9, R12.reuse, -12583039 ;  /* 0xcb40007f0c097421 */ /* 0x040fe20000000000 */
[----:B------:R-:W-:Y:S02]  /*0b70*/  SHF.L.U32 R12, R12, 0x17, RZ ;  /* 0x000000170c0c7819 */ /* 0x000fe400000006ff */
[----:B------:R-:W-:Y:S01]  /*0b80*/  FFMA R7, R6, 1.925963033500011079e-08, R7 ;  /* 0x32a5706006077823 */ /* 0x000fe20000000007 */
[----:B------:R-:W-:-:S04]  /*0b90*/  FFMA R9, R10, 1.4426950216293334961, -R9 ;  /* 0x3fb8aa3b0a097823 */ /* 0x000fc80000000809 */
[----:B------:R-:W-:Y:S01]  /*0ba0*/  FFMA R9, R10, 1.925963033500011079e-08, R9 ;  /* 0x32a570600a097823 */ /* 0x000fe20000000009 */
[----:B------:R-:W0:Y:S08]  /*0bb0*/  MUFU.EX2 R7, R7 ;  /* 0x0000000700077308 */ /* 0x000e300000000800 */
[----:B------:R-:W1:Y:S01]  /*0bc0*/  MUFU.EX2 R9, R9 ;  /* 0x0000000900097308 */ /* 0x000e620000000800 */
[----:B0-----:R-:W-:-:S04]  /*0bd0*/  FFMA R3, R8, R7, R3 ;  /* 0x0000000708037223 */ /* 0x001fc80000000003 */
[----:B-1----:R-:W-:-:S07]  /*0be0*/  FFMA R3, R12, R9, R3 ;  /* 0x000000090c037223 */ /* 0x002fce0000000003 */
.L_x_16:
[----:B------:R-:W-:Y:S05]  /*0bf0*/  BRA.U UP1, `(.L_x_12) ;  /* 0x0000000101387547 */ /* 0x000fea000b800000 */
[----:B------:R-:W0:Y:S01]  /*0c00*/  LDC.64 R4, c[0x0][0x380] ;  /* 0x0000e000ff047b82 */ /* 0x000e220000000a00 */
[----:B------:R-:W-:-:S05]  /*0c10*/  IADD3 R7, PT, PT, R2, UR4, RZ ;  /* 0x0000000402077c10 */ /* 0x000fca000fffe0ff */
[----:B0-----:R-:W-:-:S06]  /*0c20*/  IMAD.WIDE R4, R7, 0x4, R4 ;  /* 0x0000000407047825 */ /* 0x001fcc00078e0204 */
[----:B------:R-:W2:Y:S01]  /*0c30*/  LDG.E.CONSTANT R4, desc[UR10][R4.64] ;  /* 0x0000000a04047981 */ /* 0x000ea2000c1e9900 */
[----:B------:R-:W-:Y:S01]  /*0c40*/  HFMA2 R7, -RZ, RZ, 0.96630859375, -0.0022525787353515625 ;  /* 0x3bbb989dff077431 */ /* 0x000fe200000001ff */
[----:B------:R-:W-:-:S04]  /*0c50*/  MOV R9, 0x437c0000 ;  /* 0x437c000000097802 */ /* 0x000fc80000000f00 */
[----:B--2---:R-:W-:-:S04]  /*0c60*/  FFMA.SAT R2, R4, R7, 0.5 ;  /* 0x3f00000004027423 */ /* 0x004fc80000002007 */
[----:B------:R-:W-:-:S04]  /*0c70*/  FFMA.RM R2, R2, R9, 12582913 ;  /* 0x4b40000102027423 */ /* 0x000fc80000004009 */
[C---:B------:R-:W-:Y:S01]  /*0c80*/  FADD R7, R2.reuse, -12583039 ;  /* 0xcb40007f02077421 */ /* 0x040fe20000000000 */
[----:B------:R-:W-:-:S03]  /*0c90*/  SHF.L.U32 R2, R2, 0x17, RZ ;  /* 0x0000001702027819 */ /* 0x000fc600000006ff */
[----:B------:R-:W-:-:S04]  /*0ca0*/  FFMA R7, R4, 1.4426950216293334961, -R7 ;  /* 0x3fb8aa3b04077823 */ /* 0x000fc80000000807 */
[----:B------:R-:W-:-:S06]  /*0cb0*/  FFMA R7, R4, 1.925963033500011079e-08, R7 ;  /* 0x32a5706004077823 */ /* 0x000fcc0000000007 */
[----:B------:R-:W0:Y:S02]  /*0cc0*/  MUFU.EX2 R7, R7 ;  /* 0x0000000700077308 */ /* 0x000e240000000800 */
[----:B0-----:R-:W-:-:S07]  /*0cd0*/  FFMA R3, R2, R7, R3 ;  /* 0x0000000702037223 */ /* 0x001fce0000000003 */
.L_x_12:
[----:B------:R-:W0:Y:S08]  /*0ce0*/  LDC.64 R4, c[0x0][0x388] ;  /* 0x0000e200ff047b82 */ /* 0x000e300000000a00 */
[----:B------:R-:W1:Y:S01]  /*0cf0*/  LDC.64 R6, c[0x0][0x380] ;  /* 0x0000e000ff067b82 */ /* 0x000e620000000a00 */
[----:B0-----:R-:W-:-:S06]  /*0d00*/  IMAD.WIDE R4, R0, 0x4, R4 ;  /* 0x0000000400047825 */ /* 0x001fcc00078e0204 */
[----:B------:R-:W2:Y:S01]  /*0d10*/  LDG.E.CONSTANT R5, desc[UR10][R4.64] ;  /* 0x0000000a04057981 */ /* 0x000ea2000c1e9900 */
[----:B------:R-:W0:Y:S01]  /*0d20*/  S2R R11, SR_CgaCtaId ;  /* 0x00000000000b7919 */ /* 0x000e220000008800 */
[----:B--2---:R-:W-:-:S04]  /*0d30*/  IMAD R9, R0, UR12, R5 ;  /* 0x0000000c00097c24 */ /* 0x004fc8000f8e0205 */
[----:B-1----:R-:W-:-:S06]  /*0d40*/  IMAD.WIDE R6, R9, 0x4, R6 ;  /* 0x0000000409067825 */ /* 0x002fcc00078e0206 */
[----:B------:R-:W2:Y:S01]  /*0d50*/  LDG.E.CONSTANT R7, desc[UR10][R6.64] ;  /* 0x0000000a06077981 */ /* 0x000ea2000c1e9900 */
[----:B------:R-:W-:Y:S02]  /*0d60*/  MOV R9, R3 ;  /* 0x0000000300097202 */ /* 0x000fe40000000f00 */
[----:B------:R-:W-:Y:S02]  /*0d70*/  MOV R3, 0x3e055027 ;  /* 0x3e05502700037802 */ /* 0x000fe40000000f00 */
[----:B------:R-:W-:-:S13]  /*0d80*/  FSETP.GEU.AND P1, PT, R9, 1.175494350822287508e-38, PT ;  /* 0x008000000900780b */ /* 0x000fda0003f2e000 */
[----:B------:R-:W-:-:S05]  /*0d90*/  @!P1 FMUL R9, R9, 8388608 ;  /* 0x4b00000009099820 */ /* 0x000fca0000400000 */
[----:B------:R-:W-:-:S04]  /*0da0*/  IADD3 R0, PT, PT, R9, -0x3f2aaaab, RZ ;  /* 0xc0d5555509007810 */ /* 0x000fc80007ffe0ff */
[----:B------:R-:W-:-:S04]  /*0db0*/  LOP3.LUT R2, R0, 0xff800000, RZ, 0xc0, !PT ;  /* 0xff80000000027812 */ /* 0x000fc800078ec0ff */
[----:B------:R-:W-:-:S05]  /*0dc0*/  IADD3 R0, PT, PT, R9, -R2, RZ ;  /* 0x8000000209007210 */ /* 0x000fca0007ffe0ff */
[----:B------:R-:W-:Y:S01]  /*0dd0*/  FADD R4, R0, -1 ;  /* 0xbf80000000047421 */ /* 0x000fe20000000000 */
[----:B------:R-:W-:Y:S02]  /*0de0*/  FSEL R0, RZ, -23, P1 ;  /* 0xc1b80000ff007808 */ /* 0x000fe40000800000 */
[----:B------:R-:W-:Y:S01]  /*0df0*/  ISETP.GT.U32.AND P1, PT, R9, 0x7f7fffff, PT ;  /* 0x7f7fffff0900780c */ /* 0x000fe20003f24070 */
[----:B------:R-:W-:-:S04]  /*0e00*/  FFMA R3, R4, -R3, 0.14084610342979431152 ;  /* 0x3e1039f604037423 */ /* 0x000fc80000000803 */
[----:B------:R-:W-:-:S04]  /*0e10*/  FFMA R3, R4, R3, -0.12148627638816833496 ;  /* 0xbdf8cdcc04037423 */ /* 0x000fc80000000003 */
[----:B------:R-:W-:-:S04]  /*0e20*/  FFMA R3, R4, R3, 0.13980610668659210205 ;  /* 0x3e0f295504037423 */ /* 0x000fc80000000003 */
[----:B------:R-:W-:-:S04]  /*0e30*/  FFMA R3, R4, R3, -0.16684235632419586182 ;  /* 0xbe2ad8b904037423 */ /* 0x000fc80000000003 */
[----:B------:R-:W-:-:S04]  /*0e40*/  FFMA R3, R4, R3, 0.20012299716472625732 ;  /* 0x3e4ced0b04037423 */ /* 0x000fc80000000003 */
[----:B------:R-:W-:-:S04]  /*0e50*/  FFMA R3, R4, R3, -0.24999669194221496582 ;  /* 0xbe7fff2204037423 */ /* 0x000fc80000000003 */
[----:B------:R-:W-:-:S04]  /*0e60*/  FFMA R3, R4, R3, 0.33333182334899902344 ;  /* 0x3eaaaa7804037423 */ /* 0x000fc80000000003 */
[C---:B------:R-:W-:Y:S01]  /*0e70*/  FFMA R5, R4.reuse, R3, -0.5 ;  /* 0xbf00000004057423 */ /* 0x040fe20000000003 */
[----:B------:R-:W-:Y:S02]  /*0e80*/  I2FP.F32.S32 R3, R2 ;  /* 0x0000000200037245 */ /* 0x000fe40000201400 */
[----:B------:R-:W-:Y:S01]  /*0e90*/  MOV R2, 0x7f800000 ;  /* 0x7f80000000027802 */ /* 0x000fe20000000f00 */
[C---:B------:R-:W-:Y:S02]  /*0ea0*/  FMUL R5, R4.reuse, R5 ;  /* 0x0000000504057220 */ /* 0x040fe40000400000 */
[----:B------:R-:W-:Y:S02]  /*0eb0*/  FFMA R0, R3, 1.1920928955078125e-07, R0 ;  /* 0x3400000003007823 */ /* 0x000fe40000000000 */
[----:B------:R-:W-:-:S04]  /*0ec0*/  FFMA R5, R4, R5, R4 ;  /* 0x0000000504057223 */ /* 0x000fc80000000004 */
[----:B------:R-:W-:Y:S01]  /*0ed0*/  FFMA R0, R0, 0.69314718246459960938, R5 ;  /* 0x3f31721800007823 */ /* 0x000fe20000000005 */
[C---:B------:R-:W-:Y:S01]  /*0ee0*/  @P1 FFMA R0, R9.reuse, R2, +INF ;  /* 0x7f80000009001423 */ /* 0x040fe20000000002 */
[----:B------:R-:W-:Y:S02]  /*0ef0*/  FSETP.NEU.AND P1, PT, R9, RZ, PT ;  /* 0x000000ff0900720b */ /* 0x000fe40003f2d000 */
[----:B------:R-:W-:Y:S02]  /*0f00*/  MOV R2, 0x400 ;  /* 0x0000040000027802 */ /* 0x000fe40000000f00 */
[----:B------:R-:W-:Y:S02]  /*0f10*/  FSEL R0, R0, -INF , P1 ;  /* 0xff80000000007808 */ /* 0x000fe40000800000 */
[----:B0-----:R-:W-:-:S03]  /*0f20*/  LEA R11, R11, R2, 0x18 ;  /* 0x000000020b0b7211 */ /* 0x001fc600078ec0ff */
[----:B--2---:R-:W-:-:S07]  /*0f30*/  FADD R7, R0, -R7 ;  /* 0x8000000700077221 */ /* 0x004fce0000000000 */
.L_x_17:
[----:B------:R-:W0:Y:S02]  /*0f40*/  LDS R2, [R11] ;  /* 0x000000000b027984 */ /* 0x000e240000000800 */
[----:B0-----:R-:W-:-:S05]  /*0f50*/  FADD R3, R7, R2 ;  /* 0x0000000207037221 */ /* 0x001fca0000000000 */
[----:B------:R-:W0:Y:S02]  /*0f60*/  ATOMS.CAST.SPIN P1, [R11], R2, R3 ;  /* 0x000000020b00758d */ /* 0x000e240001820003 */
[----:B0-----:R-:W-:Y:S05]  /*0f70*/  @!P1 BRA `(.L_x_17) ;  /* 0xfffffffc00f09947 */ /* 0x001fea000383ffff */
.L_x_11:
[----:B------:R-:W-:Y:S05]  /*0f80*/  BSYNC.RECONVERGENT B0 ;  /* 0x0000000000007941 */ /* 0x000fea0003800200 */
.L_x_10:
[----:B------:R-:W-:Y:S06]  /*0f90*/  BAR.SYNC.DEFER_BLOCKING 0x0 ;  /* 0x0000000000007b1d */ /* 0x000fec0000010000 */
[----:B------:R-:W-:Y:S05]  /*0fa0*/  @P0 EXIT ;  /* 0x000000000000094d */ /* 0x000fea0003800000 */
[----:B------:R-:W0:Y:S01]  /*0fb0*/  S2UR UR5, SR_CgaCtaId ;  /* 0x00000000000579c3 */ /* 0x000e220000008800 */
[----:B------:R-:W-:-:S07]  /*0fc0*/  UMOV UR4, 0x400 ;  /* 0x0000040000047882 */ /* 0x000fce0000000000 */
[----:B------:R-:W1:Y:S01]  /*0fd0*/  LDC.64 R2, c[0x0][0x390] ;  /* 0x0000e400ff027b82 */ /* 0x000e620000000a00 */
[----:B0-----:R-:W-:-:S09]  /*0fe0*/  ULEA UR4, UR5, UR4, 0x18 ;  /* 0x0000000405047291 */ /* 0x001fd2000f8ec0ff */
[----:B------:R-:W1:Y:S04]  /*0ff0*/  LDS R5, [UR4] ;  /* 0x00000004ff057984 */ /* 0x000e680008000800 */
[----:B-1----:R-:W-:Y:S01]  /*1000*/  REDG.E.ADD.F32.FTZ.RN.STRONG.GPU desc[UR10][R2.64], R5 ;  /* 0x00000005020079a6 */ /* 0x002fe2000c12f30a */
[----:B------:R-:W-:Y:S05]  /*1010*/  EXIT ;  /* 0x000000000000794d */ /* 0x000fea0003800000 */
.L_x_18:
        /* <DEDUP_REMOVED lines=14> */
.L_x_21:


//--------------------- .nv.shared.reserved.0     --------------------------
	.section	.nv.shared.reserved.0,"aw",@nobits
	.weak		__nv_reservedSMEM_offset_0_alias
	.size		__nv_reservedSMEM_offset_0_alias, 0, 64
	.other		__nv_reservedSMEM_offset_0_alias,@"STO_CUDA_RESERVED_SHARED STV_DEFAULT"
__nv_reservedSMEM_offset_0_alias:
	.zero		0
	.zero		64


//--------------------- .nv.shared._Z14compute_lossesPKfPKiPfii --------------------------
	.section	.nv.shared._Z14compute_lossesPKfPKiPfii,"aw",@nobits
	.sectionflags	@""
	.align	4
.nv.shared._Z14compute_lossesPKfPKiPfii:
	.zero		1028


//--------------------- .nv.constant0._Z12take_averagePfi --------------------------
	.section	.nv.constant0._Z12take_averagePfi,"a",@progbits
	.sectionflags	@""
	.align	4
.nv.constant0._Z12take_averagePfi:
	.zero		908


//--------------------- .nv.constant0._Z14compute_lossesPKfPKiPfii --------------------------
	.section	.nv.constant0._Z14compute_lossesPKfPKiPfii,"a",@progbits
	.sectionflags	@""
	.align	4
.nv.constant0._Z14compute_lossesPKfPKiPfii:
	.zero		928


//--------------------- SYMBOLS --------------------------

	.type		.nv.reservedSmem.offset0,@object
	.size		.nv.reservedSmem.offset0,0x4
	.type		.nv.reservedSmem.cap,@object
	.size		.nv.reservedSmem.cap,0x4
